//
// Generated by NVIDIA NVVM Compiler
//
// Compiler Build ID: CL-36424714
// Cuda compilation tools, release 13.0, V13.0.88
// Based on NVVM 20.0.0
//

.version 9.0
.target sm_100
.address_size 64

	// .globl	matmul
// _ZZ6matmulE6A_tile has been demoted
// _ZZ6matmulE6A_cols has been demoted
// _ZZ6matmulE6B_tile has been demoted
// _ZZ6matmulE6B_rows has been demoted

.visible .entry matmul(
	.param .u64 .ptr .align 1 matmul_param_0,
	.param .u64 .ptr .align 1 matmul_param_1,
	.param .u64 .ptr .align 1 matmul_param_2,
	.param .u64 .ptr .align 1 matmul_param_3,
	.param .u64 .ptr .align 1 matmul_param_4,
	.param .u64 .ptr .align 1 matmul_param_5,
	.param .u64 .ptr .align 1 matmul_param_6,
	.param .u32 matmul_param_7,
	.param .u32 matmul_param_8,
	.param .u32 matmul_param_9
)
{
	.reg .pred 	%p<162>;
	.reg .b32 	%r<204>;
	.reg .b32 	%f<181>;
	.reg .b64 	%rd<36>;
	// demoted variable
	.shared .align 4 .b8 _ZZ6matmulE6A_tile[4096];
	// demoted variable
	.shared .align 4 .b8 _ZZ6matmulE6A_cols[4096];
	// demoted variable
	.shared .align 4 .b8 _ZZ6matmulE6B_tile[4096];
	// demoted variable
	.shared .align 4 .b8 _ZZ6matmulE6B_rows[4096];
	ld.param.u64 	%rd18, [matmul_param_0];
	ld.param.u64 	%rd19, [matmul_param_1];
	ld.param.u64 	%rd15, [matmul_param_2];
	ld.param.u64 	%rd20, [matmul_param_3];
	ld.param.u64 	%rd21, [matmul_param_4];
	ld.param.u64 	%rd16, [matmul_param_5];
	ld.param.u32 	%r54, [matmul_param_7];
	ld.param.u32 	%r55, [matmul_param_8];
	ld.param.u32 	%r56, [matmul_param_9];
	cvta.to.global.u64 	%rd1, %rd18;
	cvta.to.global.u64 	%rd2, %rd19;
	cvta.to.global.u64 	%rd3, %rd20;
	cvta.to.global.u64 	%rd4, %rd21;
	mov.u32 	%r57, %ctaid.y;
	shl.b32 	%r58, %r57, 5;
	mov.u32 	%r1, %tid.y;
	add.s32 	%r2, %r58, %r1;
	mov.u32 	%r59, %ctaid.x;
	shl.b32 	%r60, %r59, 5;
	mov.u32 	%r3, %tid.x;
	add.s32 	%r4, %r60, %r3;
	setp.lt.s32 	%p2, %r55, 1;
	mov.f32 	%f149, 0f00000000;
	@%p2 bra 	$L__BB0_113;
	cvta.to.global.u64 	%rd22, %rd15;
	cvta.to.global.u64 	%rd23, %rd16;
	shl.b32 	%r62, %r1, 7;
	mov.u32 	%r63, _ZZ6matmulE6A_tile;
	add.s32 	%r5, %r63, %r62;
	shl.b32 	%r64, %r3, 2;
	add.s32 	%r6, %r5, %r64;
	mov.u32 	%r65, _ZZ6matmulE6B_tile;
	add.s32 	%r11, %r65, %r64;
	add.s32 	%r7, %r11, %r62;
	mov.u32 	%r66, _ZZ6matmulE6A_cols;
	add.s32 	%r8, %r66, %r62;
	add.s32 	%r9, %r8, %r64;
	mov.u32 	%r67, _ZZ6matmulE6B_rows;
	add.s32 	%r12, %r67, %r64;
	add.s32 	%r10, %r12, %r62;
	setp.lt.s32 	%p3, %r2, %r54;
	mul.wide.u32 	%rd24, %r2, 4;
	add.s64 	%rd5, %rd22, %rd24;
	setp.lt.s32 	%p4, %r4, %r56;
	mul.wide.s32 	%rd25, %r4, 4;
	add.s64 	%rd6, %rd23, %rd25;
	and.pred  	%p1, %p3, %p4;
	mov.f32 	%f149, 0f00000000;
	mov.b32 	%r198, 0;
	not.pred 	%p61, %p1;
$L__BB0_2:
	setp.ge.s32 	%p5, %r2, %r54;
	mov.b32 	%r68, 0;
	st.shared.u32 	[%r6], %r68;
	st.shared.u32 	[%r7], %r68;
	mov.b32 	%r69, -1;
	st.shared.u32 	[%r9], %r69;
	st.shared.u32 	[%r10], %r69;
	bar.sync 	0;
	@%p5 bra 	$L__BB0_25;
	ld.global.u32 	%r14, [%rd5];
	ld.global.u32 	%r15, [%rd5+4];
	setp.ge.s32 	%p6, %r14, %r15;
	@%p6 bra 	$L__BB0_25;
	shl.b32 	%r16, %r198, 5;
	add.s32 	%r17, %r16, 32;
	sub.s32 	%r70, %r15, %r14;
	and.b32  	%r18, %r70, 3;
	setp.eq.s32 	%p7, %r18, 0;
	mov.u32 	%r199, %r14;
	@%p7 bra 	$L__BB0_14;
	mul.wide.s32 	%rd26, %r14, 4;
	add.s64 	%rd7, %rd2, %rd26;
	ld.global.u32 	%r19, [%rd7];
	setp.lt.s32 	%p8, %r19, %r16;
	setp.ge.s32 	%p9, %r19, %r17;
	add.s64 	%rd8, %rd1, %rd26;
	or.pred  	%p10, %p8, %p9;
	@%p10 bra 	$L__BB0_7;
	sub.s32 	%r71, %r19, %r16;
	ld.global.f32 	%f69, [%rd8];
	shl.b32 	%r72, %r71, 2;
	add.s32 	%r73, %r5, %r72;
	st.shared.f32 	[%r73], %f69;
	add.s32 	%r74, %r8, %r72;
	st.shared.u32 	[%r74], %r19;
$L__BB0_7:
	add.s32 	%r199, %r14, 1;
	setp.eq.s32 	%p11, %r18, 1;
	@%p11 bra 	$L__BB0_14;
	ld.global.u32 	%r21, [%rd7+4];
	setp.lt.s32 	%p12, %r21, %r16;
	setp.ge.s32 	%p13, %r21, %r17;
	or.pred  	%p14, %p12, %p13;
	@%p14 bra 	$L__BB0_10;
	sub.s32 	%r75, %r21, %r16;
	ld.global.f32 	%f70, [%rd8+4];
	shl.b32 	%r76, %r75, 2;
	add.s32 	%r77, %r5, %r76;
	st.shared.f32 	[%r77], %f70;
	add.s32 	%r78, %r8, %r76;
	st.shared.u32 	[%r78], %r21;
$L__BB0_10:
	add.s32 	%r199, %r14, 2;
	setp.eq.s32 	%p15, %r18, 2;
	@%p15 bra 	$L__BB0_14;
	ld.global.u32 	%r23, [%rd7+8];
	setp.lt.s32 	%p16, %r23, %r16;
	setp.ge.s32 	%p17, %r23, %r17;
	or.pred  	%p18, %p16, %p17;
	@%p18 bra 	$L__BB0_13;
	sub.s32 	%r79, %r23, %r16;
	ld.global.f32 	%f71, [%rd8+8];
	shl.b32 	%r80, %r79, 2;
	add.s32 	%r81, %r5, %r80;
	st.shared.f32 	[%r81], %f71;
	add.s32 	%r82, %r8, %r80;
	st.shared.u32 	[%r82], %r23;
$L__BB0_13:
	add.s32 	%r199, %r14, 3;
$L__BB0_14:
	sub.s32 	%r83, %r14, %r15;
	setp.gt.u32 	%p19, %r83, -4;
	@%p19 bra 	$L__BB0_25;
	sub.s32 	%r200, %r199, %r15;
$L__BB0_16:
	mul.wide.s32 	%rd27, %r199, 4;
	add.s64 	%rd28, %rd2, %rd27;
	add.s64 	%rd9, %rd28, 8;
	add.s64 	%rd29, %rd1, %rd27;
	add.s64 	%rd10, %rd29, 8;
	ld.global.u32 	%r29, [%rd28];
	setp.lt.s32 	%p20, %r29, %r16;
	setp.ge.s32 	%p21, %r29, %r17;
	or.pred  	%p22, %p20, %p21;
	@%p22 bra 	$L__BB0_18;
	sub.s32 	%r84, %r29, %r16;
	ld.global.f32 	%f72, [%rd10+-8];
	shl.b32 	%r85, %r84, 2;
	add.s32 	%r86, %r5, %r85;
	st.shared.f32 	[%r86], %f72;
	add.s32 	%r87, %r8, %r85;
	st.shared.u32 	[%r87], %r29;
$L__BB0_18:
	ld.global.u32 	%r30, [%rd9+-4];
	setp.lt.s32 	%p23, %r30, %r16;
	setp.ge.s32 	%p24, %r30, %r17;
	or.pred  	%p25, %p23, %p24;
	@%p25 bra 	$L__BB0_20;
	sub.s32 	%r88, %r30, %r16;
	ld.global.f32 	%f73, [%rd10+-4];
	shl.b32 	%r89, %r88, 2;
	add.s32 	%r90, %r5, %r89;
	st.shared.f32 	[%r90], %f73;
	add.s32 	%r91, %r8, %r89;
	st.shared.u32 	[%r91], %r30;
$L__BB0_20:
	ld.global.u32 	%r31, [%rd9];
	setp.lt.s32 	%p26, %r31, %r16;
	setp.ge.s32 	%p27, %r31, %r17;
	or.pred  	%p28, %p26, %p27;
	@%p28 bra 	$L__BB0_22;
	sub.s32 	%r92, %r31, %r16;
	ld.global.f32 	%f74, [%rd10];
	shl.b32 	%r93, %r92, 2;
	add.s32 	%r94, %r5, %r93;
	st.shared.f32 	[%r94], %f74;
	add.s32 	%r95, %r8, %r93;
	st.shared.u32 	[%r95], %r31;
$L__BB0_22:
	ld.global.u32 	%r32, [%rd9+4];
	setp.lt.s32 	%p29, %r32, %r16;
	setp.ge.s32 	%p30, %r32, %r17;
	or.pred  	%p31, %p29, %p30;
	@%p31 bra 	$L__BB0_24;
	sub.s32 	%r96, %r32, %r16;
	ld.global.f32 	%f75, [%rd10+4];
	shl.b32 	%r97, %r96, 2;
	add.s32 	%r98, %r5, %r97;
	st.shared.f32 	[%r98], %f75;
	add.s32 	%r99, %r8, %r97;
	st.shared.u32 	[%r99], %r32;
$L__BB0_24:
	add.s32 	%r199, %r199, 4;
	add.s32 	%r200, %r200, 4;
	setp.ne.s32 	%p32, %r200, 0;
	@%p32 bra 	$L__BB0_16;
$L__BB0_25:
	setp.ge.s32 	%p33, %r4, %r56;
	@%p33 bra 	$L__BB0_47;
	ld.global.u32 	%r35, [%rd6];
	ld.global.u32 	%r36, [%rd6+4];
	setp.ge.s32 	%p34, %r35, %r36;
	@%p34 bra 	$L__BB0_47;
	shl.b32 	%r37, %r198, 5;
	add.s32 	%r38, %r37, 32;
	sub.s32 	%r100, %r36, %r35;
	and.b32  	%r39, %r100, 3;
	setp.eq.s32 	%p35, %r39, 0;
	mov.u32 	%r202, %r35;
	@%p35 bra 	$L__BB0_37;
	mul.wide.s32 	%rd30, %r35, 4;
	add.s64 	%rd11, %rd4, %rd30;
	ld.global.u32 	%r40, [%rd11];
	setp.lt.s32 	%p36, %r40, %r37;
	setp.ge.s32 	%p37, %r40, %r38;
	add.s64 	%rd12, %rd3, %rd30;
	or.pred  	%p38, %p36, %p37;
	@%p38 bra 	$L__BB0_30;
	sub.s32 	%r101, %r40, %r37;
	ld.global.f32 	%f76, [%rd12];
	shl.b32 	%r102, %r101, 7;
	add.s32 	%r103, %r11, %r102;
	st.shared.f32 	[%r103], %f76;
	add.s32 	%r104, %r12, %r102;
	st.shared.u32 	[%r104], %r40;
$L__BB0_30:
	add.s32 	%r202, %r35, 1;
	setp.eq.s32 	%p39, %r39, 1;
	@%p39 bra 	$L__BB0_37;
	ld.global.u32 	%r42, [%rd11+4];
	setp.lt.s32 	%p40, %r42, %r37;
	setp.ge.s32 	%p41, %r42, %r38;
	or.pred  	%p42, %p40, %p41;
	@%p42 bra 	$L__BB0_33;
	sub.s32 	%r105, %r42, %r37;
	ld.global.f32 	%f77, [%rd12+4];
	shl.b32 	%r106, %r105, 7;
	add.s32 	%r107, %r11, %r106;
	st.shared.f32 	[%r107], %f77;
	add.s32 	%r108, %r12, %r106;
	st.shared.u32 	[%r108], %r42;
$L__BB0_33:
	add.s32 	%r202, %r35, 2;
	setp.eq.s32 	%p43, %r39, 2;
	@%p43 bra 	$L__BB0_37;
	ld.global.u32 	%r44, [%rd11+8];
	setp.lt.s32 	%p44, %r44, %r37;
	setp.ge.s32 	%p45, %r44, %r38;
	or.pred  	%p46, %p44, %p45;
	@%p46 bra 	$L__BB0_36;
	sub.s32 	%r109, %r44, %r37;
	ld.global.f32 	%f78, [%rd12+8];
	shl.b32 	%r110, %r109, 7;
	add.s32 	%r111, %r11, %r110;
	st.shared.f32 	[%r111], %f78;
	add.s32 	%r112, %r12, %r110;
	st.shared.u32 	[%r112], %r44;
$L__BB0_36:
	add.s32 	%r202, %r35, 3;
$L__BB0_37:
	sub.s32 	%r113, %r35, %r36;
	setp.gt.u32 	%p47, %r113, -4;
	@%p47 bra 	$L__BB0_47;
$L__BB0_38:
	mul.wide.s32 	%rd31, %r202, 4;
	add.s64 	%rd13, %rd4, %rd31;
	ld.global.u32 	%r48, [%rd13];
	setp.lt.s32 	%p48, %r48, %r37;
	setp.ge.s32 	%p49, %r48, %r38;
	add.s64 	%rd14, %rd3, %rd31;
	or.pred  	%p50, %p48, %p49;
	@%p50 bra 	$L__BB0_40;
	sub.s32 	%r114, %r48, %r37;
	ld.global.f32 	%f79, [%rd14];
	shl.b32 	%r115, %r114, 7;
	add.s32 	%r116, %r11, %r115;
	st.shared.f32 	[%r116], %f79;
	add.s32 	%r117, %r12, %r115;
	st.shared.u32 	[%r117], %r48;
$L__BB0_40:
	ld.global.u32 	%r49, [%rd13+4];
	setp.lt.s32 	%p51, %r49, %r37;
	setp.ge.s32 	%p52, %r49, %r38;
	or.pred  	%p53, %p51, %p52;
	@%p53 bra 	$L__BB0_42;
	sub.s32 	%r118, %r49, %r37;
	ld.global.f32 	%f80, [%rd14+4];
	shl.b32 	%r119, %r118, 7;
	add.s32 	%r120, %r11, %r119;
	st.shared.f32 	[%r120], %f80;
	add.s32 	%r121, %r12, %r119;
	st.shared.u32 	[%r121], %r49;
$L__BB0_42:
	ld.global.u32 	%r50, [%rd13+8];
	setp.lt.s32 	%p54, %r50, %r37;
	setp.ge.s32 	%p55, %r50, %r38;
	or.pred  	%p56, %p54, %p55;
	@%p56 bra 	$L__BB0_44;
	sub.s32 	%r122, %r50, %r37;
	ld.global.f32 	%f81, [%rd14+8];
	shl.b32 	%r123, %r122, 7;
	add.s32 	%r124, %r11, %r123;
	st.shared.f32 	[%r124], %f81;
	add.s32 	%r125, %r12, %r123;
	st.shared.u32 	[%r125], %r50;
$L__BB0_44:
	ld.global.u32 	%r51, [%rd13+12];
	setp.lt.s32 	%p57, %r51, %r37;
	setp.ge.s32 	%p58, %r51, %r38;
	or.pred  	%p59, %p57, %p58;
	@%p59 bra 	$L__BB0_46;
	sub.s32 	%r126, %r51, %r37;
	ld.global.f32 	%f82, [%rd14+12];
	shl.b32 	%r127, %r126, 7;
	add.s32 	%r128, %r11, %r127;
	st.shared.f32 	[%r128], %f82;
	add.s32 	%r129, %r12, %r127;
	st.shared.u32 	[%r129], %r51;
$L__BB0_46:
	add.s32 	%r202, %r202, 4;
	setp.ne.s32 	%p60, %r202, %r36;
	@%p60 bra 	$L__BB0_38;
$L__BB0_47:
	bar.sync 	0;
	@%p61 bra 	$L__BB0_112;
	ld.shared.u32 	%r130, [%r8];
	ld.shared.u32 	%r131, [%r12];
	setp.ne.s32 	%p62, %r130, %r131;
	setp.eq.s32 	%p63, %r130, -1;
	or.pred  	%p64, %p62, %p63;
	@%p64 bra 	$L__BB0_50;
	ld.shared.f32 	%f83, [%r5];
	ld.shared.f32 	%f84, [%r11];
	fma.rn.f32 	%f149, %f83, %f84, %f149;
$L__BB0_50:
	ld.shared.u32 	%r132, [%r8+4];
	ld.shared.u32 	%r133, [%r12+128];
	setp.ne.s32 	%p65, %r132, %r133;
	setp.eq.s32 	%p66, %r132, -1;
	or.pred  	%p67, %p65, %p66;
	@%p67 bra 	$L__BB0_52;
	ld.shared.f32 	%f85, [%r5+4];
	ld.shared.f32 	%f86, [%r11+128];
	fma.rn.f32 	%f149, %f85, %f86, %f149;
$L__BB0_52:
	ld.shared.u32 	%r134, [%r8+8];
	ld.shared.u32 	%r135, [%r12+256];
	setp.ne.s32 	%p68, %r134, %r135;
	setp.eq.s32 	%p69, %r134, -1;
	or.pred  	%p70, %p68, %p69;
	@%p70 bra 	$L__BB0_54;
	ld.shared.f32 	%f87, [%r5+8];
	ld.shared.f32 	%f88, [%r11+256];
	fma.rn.f32 	%f149, %f87, %f88, %f149;
$L__BB0_54:
	ld.shared.u32 	%r136, [%r8+12];
	ld.shared.u32 	%r137, [%r12+384];
	setp.ne.s32 	%p71, %r136, %r137;
	setp.eq.s32 	%p72, %r136, -1;
	or.pred  	%p73, %p71, %p72;
	@%p73 bra 	$L__BB0_56;
	ld.shared.f32 	%f89, [%r5+12];
	ld.shared.f32 	%f90, [%r11+384];
	fma.rn.f32 	%f149, %f89, %f90, %f149;
$L__BB0_56:
	ld.shared.u32 	%r138, [%r8+16];
	ld.shared.u32 	%r139, [%r12+512];
	setp.ne.s32 	%p74, %r138, %r139;
	setp.eq.s32 	%p75, %r138, -1;
	or.pred  	%p76, %p74, %p75;
	@%p76 bra 	$L__BB0_58;
	ld.shared.f32 	%f91, [%r5+16];
	ld.shared.f32 	%f92, [%r11+512];
	fma.rn.f32 	%f149, %f91, %f92, %f149;
$L__BB0_58:
	ld.shared.u32 	%r140, [%r8+20];
	ld.shared.u32 	%r141, [%r12+640];
	setp.ne.s32 	%p77, %r140, %r141;
	setp.eq.s32 	%p78, %r140, -1;
	or.pred  	%p79, %p77, %p78;
	@%p79 bra 	$L__BB0_60;
	ld.shared.f32 	%f93, [%r5+20];
	ld.shared.f32 	%f94, [%r11+640];
	fma.rn.f32 	%f149, %f93, %f94, %f149;
$L__BB0_60:
	ld.shared.u32 	%r142, [%r8+24];
	ld.shared.u32 	%r143, [%r12+768];
	setp.ne.s32 	%p80, %r142, %r143;
	setp.eq.s32 	%p81, %r142, -1;
	or.pred  	%p82, %p80, %p81;
	@%p82 bra 	$L__BB0_62;
	ld.shared.f32 	%f95, [%r5+24];
	ld.shared.f32 	%f96, [%r11+768];
	fma.rn.f32 	%f149, %f95, %f96, %f149;
$L__BB0_62:
	ld.shared.u32 	%r144, [%r8+28];
	ld.shared.u32 	%r145, [%r12+896];
	setp.ne.s32 	%p83, %r144, %r145;
	setp.eq.s32 	%p84, %r144, -1;
	or.pred  	%p85, %p83, %p84;
	@%p85 bra 	$L__BB0_64;
	ld.shared.f32 	%f97, [%r5+28];
	ld.shared.f32 	%f98, [%r11+896];
	fma.rn.f32 	%f149, %f97, %f98, %f149;
$L__BB0_64:
	ld.shared.u32 	%r146, [%r8+32];
	ld.shared.u32 	%r147, [%r12+1024];
	setp.ne.s32 	%p86, %r146, %r147;
	setp.eq.s32 	%p87, %r146, -1;
	or.pred  	%p88, %p86, %p87;
	@%p88 bra 	$L__BB0_66;
	ld.shared.f32 	%f99, [%r5+32];
	ld.shared.f32 	%f100, [%r11+1024];
	fma.rn.f32 	%f149, %f99, %f100, %f149;
$L__BB0_66:
	ld.shared.u32 	%r148, [%r8+36];
	ld.shared.u32 	%r149, [%r12+1152];
	setp.ne.s32 	%p89, %r148, %r149;
	setp.eq.s32 	%p90, %r148, -1;
	or.pred  	%p91, %p89, %p90;
	@%p91 bra 	$L__BB0_68;
	ld.shared.f32 	%f101, [%r5+36];
	ld.shared.f32 	%f102, [%r11+1152];
	fma.rn.f32 	%f149, %f101, %f102, %f149;
$L__BB0_68:
	ld.shared.u32 	%r150, [%r8+40];
	ld.shared.u32 	%r151, [%r12+1280];
	setp.ne.s32 	%p92, %r150, %r151;
	setp.eq.s32 	%p93, %r150, -1;
	or.pred  	%p94, %p92, %p93;
	@%p94 bra 	$L__BB0_70;
	ld.shared.f32 	%f103, [%r5+40];
	ld.shared.f32 	%f104, [%r11+1280];
	fma.rn.f32 	%f149, %f103, %f104, %f149;
$L__BB0_70:
	ld.shared.u32 	%r152, [%r8+44];
	ld.shared.u32 	%r153, [%r12+1408];
	setp.ne.s32 	%p95, %r152, %r153;
	setp.eq.s32 	%p96, %r152, -1;
	or.pred  	%p97, %p95, %p96;
	@%p97 bra 	$L__BB0_72;
	ld.shared.f32 	%f105, [%r5+44];
	ld.shared.f32 	%f106, [%r11+1408];
	fma.rn.f32 	%f149, %f105, %f106, %f149;
$L__BB0_72:
	ld.shared.u32 	%r154, [%r8+48];
	ld.shared.u32 	%r155, [%r12+1536];
	setp.ne.s32 	%p98, %r154, %r155;
	setp.eq.s32 	%p99, %r154, -1;
	or.pred  	%p100, %p98, %p99;
	@%p100 bra 	$L__BB0_74;
	ld.shared.f32 	%f107, [%r5+48];
	ld.shared.f32 	%f108, [%r11+1536];
	fma.rn.f32 	%f149, %f107, %f108, %f149;
$L__BB0_74:
	ld.shared.u32 	%r156, [%r8+52];
	ld.shared.u32 	%r157, [%r12+1664];
	setp.ne.s32 	%p101, %r156, %r157;
	setp.eq.s32 	%p102, %r156, -1;
	or.pred  	%p103, %p101, %p102;
	@%p103 bra 	$L__BB0_76;
	ld.shared.f32 	%f109, [%r5+52];
	ld.shared.f32 	%f110, [%r11+1664];
	fma.rn.f32 	%f149, %f109, %f110, %f149;
$L__BB0_76:
	ld.shared.u32 	%r158, [%r8+56];
	ld.shared.u32 	%r159, [%r12+1792];
	setp.ne.s32 	%p104, %r158, %r159;
	setp.eq.s32 	%p105, %r158, -1;
	or.pred  	%p106, %p104, %p105;
	@%p106 bra 	$L__BB0_78;
	ld.shared.f32 	%f111, [%r5+56];
	ld.shared.f32 	%f112, [%r11+1792];
	fma.rn.f32 	%f149, %f111, %f112, %f149;
$L__BB0_78:
	ld.shared.u32 	%r160, [%r8+60];
	ld.shared.u32 	%r161, [%r12+1920];
	setp.ne.s32 	%p107, %r160, %r161;
	setp.eq.s32 	%p108, %r160, -1;
	or.pred  	%p109, %p107, %p108;
	@%p109 bra 	$L__BB0_80;
	ld.shared.f32 	%f113, [%r5+60];
	ld.shared.f32 	%f114, [%r11+1920];
	fma.rn.f32 	%f149, %f113, %f114, %f149;
$L__BB0_80:
	ld.shared.u32 	%r162, [%r8+64];
	ld.shared.u32 	%r163, [%r12+2048];
	setp.ne.s32 	%p110, %r162, %r163;
	setp.eq.s32 	%p111, %r162, -1;
	or.pred  	%p112, %p110, %p111;
	@%p112 bra 	$L__BB0_82;
	ld.shared.f32 	%f115, [%r5+64];
	ld.shared.f32 	%f116, [%r11+2048];
	fma.rn.f32 	%f149, %f115, %f116, %f149;
$L__BB0_82:
	ld.shared.u32 	%r164, [%r8+68];
	ld.shared.u32 	%r165, [%r12+2176];
	setp.ne.s32 	%p113, %r164, %r165;
	setp.eq.s32 	%p114, %r164, -1;
	or.pred  	%p115, %p113, %p114;
	@%p115 bra 	$L__BB0_84;
	ld.shared.f32 	%f117, [%r5+68];
	ld.shared.f32 	%f118, [%r11+2176];
	fma.rn.f32 	%f149, %f117, %f118, %f149;
$L__BB0_84:
	ld.shared.u32 	%r166, [%r8+72];
	ld.shared.u32 	%r167, [%r12+2304];
	setp.ne.s32 	%p116, %r166, %r167;
	setp.eq.s32 	%p117, %r166, -1;
	or.pred  	%p118, %p116, %p117;
	@%p118 bra 	$L__BB0_86;
	ld.shared.f32 	%f119, [%r5+72];
	ld.shared.f32 	%f120, [%r11+2304];
	fma.rn.f32 	%f149, %f119, %f120, %f149;
$L__BB0_86:
	ld.shared.u32 	%r168, [%r8+76];
	ld.shared.u32 	%r169, [%r12+2432];
	setp.ne.s32 	%p119, %r168, %r169;
	setp.eq.s32 	%p120, %r168, -1;
	or.pred  	%p121, %p119, %p120;
	@%p121 bra 	$L__BB0_88;
	ld.shared.f32 	%f121, [%r5+76];
	ld.shared.f32 	%f122, [%r11+2432];
	fma.rn.f32 	%f149, %f121, %f122, %f149;
$L__BB0_88:
	ld.shared.u32 	%r170, [%r8+80];
	ld.shared.u32 	%r171, [%r12+2560];
	setp.ne.s32 	%p122, %r170, %r171;
	setp.eq.s32 	%p123, %r170, -1;
	or.pred  	%p124, %p122, %p123;
	@%p124 bra 	$L__BB0_90;
	ld.shared.f32 	%f123, [%r5+80];
	ld.shared.f32 	%f124, [%r11+2560];
	fma.rn.f32 	%f149, %f123, %f124, %f149;
$L__BB0_90:
	ld.shared.u32 	%r172, [%r8+84];
	ld.shared.u32 	%r173, [%r12+2688];
	setp.ne.s32 	%p125, %r172, %r173;
	setp.eq.s32 	%p126, %r172, -1;
	or.pred  	%p127, %p125, %p126;
	@%p127 bra 	$L__BB0_92;
	ld.shared.f32 	%f125, [%r5+84];
	ld.shared.f32 	%f126, [%r11+2688];
	fma.rn.f32 	%f149, %f125, %f126, %f149;
$L__BB0_92:
	ld.shared.u32 	%r174, [%r8+88];
	ld.shared.u32 	%r175, [%r12+2816];
	setp.ne.s32 	%p128, %r174, %r175;
	setp.eq.s32 	%p129, %r174, -1;
	or.pred  	%p130, %p128, %p129;
	@%p130 bra 	$L__BB0_94;
	ld.shared.f32 	%f127, [%r5+88];
	ld.shared.f32 	%f128, [%r11+2816];
	fma.rn.f32 	%f149, %f127, %f128, %f149;
$L__BB0_94:
	ld.shared.u32 	%r176, [%r8+92];
	ld.shared.u32 	%r177, [%r12+2944];
	setp.ne.s32 	%p131, %r176, %r177;
	setp.eq.s32 	%p132, %r176, -1;
	or.pred  	%p133, %p131, %p132;
	@%p133 bra 	$L__BB0_96;
	ld.shared.f32 	%f129, [%r5+92];
	ld.shared.f32 	%f130, [%r11+2944];
	fma.rn.f32 	%f149, %f129, %f130, %f149;
$L__BB0_96:
	ld.shared.u32 	%r178, [%r8+96];
	ld.shared.u32 	%r179, [%r12+3072];
	setp.ne.s32 	%p134, %r178, %r179;
	setp.eq.s32 	%p135, %r178, -1;
	or.pred  	%p136, %p134, %p135;
	@%p136 bra 	$L__BB0_98;
	ld.shared.f32 	%f131, [%r5+96];
	ld.shared.f32 	%f132, [%r11+3072];
	fma.rn.f32 	%f149, %f131, %f132, %f149;
$L__BB0_98:
	ld.shared.u32 	%r180, [%r8+100];
	ld.shared.u32 	%r181, [%r12+3200];
	setp.ne.s32 	%p137, %r180, %r181;
	setp.eq.s32 	%p138, %r180, -1;
	or.pred  	%p139, %p137, %p138;
	@%p139 bra 	$L__BB0_100;
	ld.shared.f32 	%f133, [%r5+100];
	ld.shared.f32 	%f134, [%r11+3200];
	fma.rn.f32 	%f149, %f133, %f134, %f149;
$L__BB0_100:
	ld.shared.u32 	%r182, [%r8+104];
	ld.shared.u32 	%r183, [%r12+3328];
	setp.ne.s32 	%p140, %r182, %r183;
	setp.eq.s32 	%p141, %r182, -1;
	or.pred  	%p142, %p140, %p141;
	@%p142 bra 	$L__BB0_102;
	ld.shared.f32 	%f135, [%r5+104];
	ld.shared.f32 	%f136, [%r11+3328];
	fma.rn.f32 	%f149, %f135, %f136, %f149;
$L__BB0_102:
	ld.shared.u32 	%r184, [%r8+108];
	ld.shared.u32 	%r185, [%r12+3456];
	setp.ne.s32 	%p143, %r184, %r185;
	setp.eq.s32 	%p144, %r184, -1;
	or.pred  	%p145, %p143, %p144;
	@%p145 bra 	$L__BB0_104;
	ld.shared.f32 	%f137, [%r5+108];
	ld.shared.f32 	%f138, [%r11+3456];
	fma.rn.f32 	%f149, %f137, %f138, %f149;
$L__BB0_104:
	ld.shared.u32 	%r186, [%r8+112];
	ld.shared.u32 	%r187, [%r12+3584];
	setp.ne.s32 	%p146, %r186, %r187;
	setp.eq.s32 	%p147, %r186, -1;
	or.pred  	%p148, %p146, %p147;
	@%p148 bra 	$L__BB0_106;
	ld.shared.f32 	%f139, [%r5+112];
	ld.shared.f32 	%f140, [%r11+3584];
	fma.rn.f32 	%f149, %f139, %f140, %f149;
$L__BB0_106:
	ld.shared.u32 	%r188, [%r8+116];
	ld.shared.u32 	%r189, [%r12+3712];
	setp.ne.s32 	%p149, %r188, %r189;
	setp.eq.s32 	%p150, %r188, -1;
	or.pred  	%p151, %p149, %p150;
	@%p151 bra 	$L__BB0_108;
	ld.shared.f32 	%f141, [%r5+116];
	ld.shared.f32 	%f142, [%r11+3712];
	fma.rn.f32 	%f149, %f141, %f142, %f149;
$L__BB0_108:
	ld.shared.u32 	%r190, [%r8+120];
	ld.shared.u32 	%r191, [%r12+3840];
	setp.ne.s32 	%p152, %r190, %r191;
	setp.eq.s32 	%p153, %r190, -1;
	or.pred  	%p154, %p152, %p153;
	@%p154 bra 	$L__BB0_110;
	ld.shared.f32 	%f143, [%r5+120];
	ld.shared.f32 	%f144, [%r11+3840];
	fma.rn.f32 	%f149, %f143, %f144, %f149;
$L__BB0_110:
	ld.shared.u32 	%r192, [%r8+124];
	ld.shared.u32 	%r193, [%r12+3968];
	setp.ne.s32 	%p155, %r192, %r193;
	setp.eq.s32 	%p156, %r192, -1;
	or.pred  	%p157, %p155, %p156;
	@%p157 bra 	$L__BB0_112;
	ld.shared.f32 	%f145, [%r5+124];
	ld.shared.f32 	%f146, [%r11+3968];
	fma.rn.f32 	%f149, %f145, %f146, %f149;
$L__BB0_112:
	ld.param.u32 	%r197, [matmul_param_8];
	bar.sync 	0;
	add.s32 	%r198, %r198, 1;
	add.s32 	%r194, %r197, 31;
	shr.u32 	%r195, %r194, 5;
	setp.ne.s32 	%p158, %r198, %r195;
	@%p158 bra 	$L__BB0_2;
$L__BB0_113:
	setp.ge.s32 	%p159, %r2, %r54;
	setp.ge.s32 	%p160, %r4, %r56;
	or.pred  	%p161, %p159, %p160;
	@%p161 bra 	$L__BB0_115;
	ld.param.u64 	%rd35, [matmul_param_6];
	mad.lo.s32 	%r196, %r56, %r2, %r4;
	cvta.to.global.u64 	%rd32, %rd35;
	mul.wide.s32 	%rd33, %r196, 4;
	add.s64 	%rd34, %rd32, %rd33;
	st.global.f32 	[%rd34], %f149;
$L__BB0_115:
	ret;

}


// ===== COMPILED SASS (sm_100) =====

	.target	sm_100

	.elftype	@"ET_EXEC"


//--------------------- .note.nv.tkinfo           --------------------------
	.section	.note.nv.tkinfo,"",@"SHT_NOTE"
	.sectionflags	@"SHF_NOTE_NV_TKINFO"
	.tkinfo
        /*0018*/ 	.word	0x00000002
        /*0030*/ 	.string	""
        /*0030*/ 	.string	"ptxas"
        /*0030*/ 	.string	"Cuda compilation tools, release 13.0, V13.0.88"
        /*0030*/ 	.string	"Build cuda_13.0.r13.0/compiler.36424714_0"
        /*0030*/ 	.string	"-arch sm_100 -m 64 "



//--------------------- .note.nv.cuinfo           --------------------------
	.section	.note.nv.cuinfo,"",@"SHT_NOTE"
	.sectionflags	@"SHF_NOTE_NV_CUINFO"
        /*0018*/ 	.short	0x0002
        /*001a*/ 	.short	0x0064
        /*001c*/ 	.short	0x0082
	.zero		2


//--------------------- .nv.info                  --------------------------
	.section	.nv.info,"",@"SHT_CUDA_INFO"
	.align	4


	//----- nvinfo : EIATTR_REGCOUNT
	.align		4
        /*0000*/ 	.byte	0x04, 0x2f
        /*0002*/ 	.short	(.L_1 - .L_0)
	.align		4
.L_0:
        /*0004*/ 	.word	index@(matmul)
        /*0008*/ 	.word	0x00000020


	//----- nvinfo : EIATTR_FRAME_SIZE
	.align		4
.L_1:
        /*000c*/ 	.byte	0x04, 0x11
        /*000e*/ 	.short	(.L_3 - .L_2)
	.align		4
.L_2:
        /*0010*/ 	.word	index@(matmul)
        /*0014*/ 	.word	0x00000000


	//----- nvinfo : EIATTR_MIN_STACK_SIZE
	.align		4
.L_3:
        /*0018*/ 	.byte	0x04, 0x12
        /*001a*/ 	.short	(.L_5 - .L_4)
	.align		4
.L_4:
        /*001c*/ 	.word	index@(matmul)
        /*0020*/ 	.word	0x00000000
.L_5:


//--------------------- .nv.compat                --------------------------
	.section	.nv.compat,"",@"SHT_CUDA_COMPAT_INFO"
	.align	4
        /*0000*/ 	.byte	0x02, 0x09, 0x00, 0x00, 0x02, 0x02, 0x01, 0x00, 0x02, 0x05, 0x05, 0x00, 0x03, 0x07, 0x01, 0x01
        /*0010*/ 	.byte	0x02, 0x03, 0x00, 0x00, 0x02, 0x06, 0x01, 0x00, 0x04, 0x0b, 0x08, 0x00, 0x09, 0x00, 0x00, 0x00
        /*0020*/ 	.byte	0x00, 0x00, 0x00, 0x00


//--------------------- .nv.info.matmul           --------------------------
	.section	.nv.info.matmul,"",@"SHT_CUDA_INFO"
	.sectionflags	@""
	.align	4


	//----- nvinfo : EIATTR_CUDA_API_VERSION
	.align		4
        /*0000*/ 	.byte	0x04, 0x37
        /*0002*/ 	.short	(.L_7 - .L_6)
.L_6:
        /*0004*/ 	.word	0x00000082


	//----- nvinfo : EIATTR_KPARAM_INFO
	.align		4
.L_7:
        /*0008*/ 	.byte	0x04, 0x17
        /*000a*/ 	.short	(.L_9 - .L_8)
.L_8:
        /*000c*/ 	.word	0x00000000
        /*0010*/ 	.short	0x0009
        /*0012*/ 	.short	0x0040
        /*0014*/ 	.byte	0x00, 0xf0, 0x11, 0x00


	//----- nvinfo : EIATTR_KPARAM_INFO
	.align		4
.L_9:
        /*0018*/ 	.byte	0x04, 0x17
        /*001a*/ 	.short	(.L_11 - .L_10)
.L_10:
        /*001c*/ 	.word	0x00000000
        /*0020*/ 	.short	0x0008
        /*0022*/ 	.short	0x003c
        /*0024*/ 	.byte	0x00, 0xf0, 0x11, 0x00


	//----- nvinfo : EIATTR_KPARAM_INFO
	.align		4
.L_11:
        /*0028*/ 	.byte	0x04, 0x17
        /*002a*/ 	.short	(.L_13 - .L_12)
.L_12:
        /*002c*/ 	.word	0x00000000
        /*0030*/ 	.short	0x0007
        /*0032*/ 	.short	0x0038
        /*0034*/ 	.byte	0x00, 0xf0, 0x11, 0x00


	//----- nvinfo : EIATTR_KPARAM_INFO
	.align		4
.L_13:
        /*0038*/ 	.byte	0x04, 0x17
        /*003a*/ 	.short	(.L_15 - .L_14)
.L_14:
        /*003c*/ 	.word	0x00000000
        /*0040*/ 	.short	0x0006
        /*0042*/ 	.short	0x0030
        /*0044*/ 	.byte	0x00, 0xf5, 0x21, 0x00


	//----- nvinfo : EIATTR_KPARAM_INFO
	.align		4
.L_15:
        /*0048*/ 	.byte	0x04, 0x17
        /*004a*/ 	.short	(.L_17 - .L_16)
.L_16:
        /*004c*/ 	.word	0x00000000
        /*0050*/ 	.short	0x0005
        /*0052*/ 	.short	0x0028
        /*0054*/ 	.byte	0x00, 0xf5, 0x21, 0x00


	//----- nvinfo : EIATTR_KPARAM_INFO
	.align		4
.L_17:
        /*0058*/ 	.byte	0x04, 0x17
        /*005a*/ 	.short	(.L_19 - .L_18)
.L_18:
        /*005c*/ 	.word	0x00000000
        /*0060*/ 	.short	0x0004
        /*0062*/ 	.short	0x0020
        /*0064*/ 	.byte	0x00, 0xf5, 0x21, 0x00


	//----- nvinfo : EIATTR_KPARAM_INFO
	.align		4
.L_19:
        /*0068*/ 	.byte	0x04, 0x17
        /*006a*/ 	.short	(.L_21 - .L_20)
.L_20:
        /*006c*/ 	.word	0x00000000
        /*0070*/ 	.short	0x0003
        /*0072*/ 	.short	0x0018
        /*0074*/ 	.byte	0x00, 0xf5, 0x21, 0x00


	//----- nvinfo : EIATTR_KPARAM_INFO
	.align		4
.L_21:
        /*0078*/ 	.byte	0x04, 0x17
        /*007a*/ 	.short	(.L_23 - .L_22)
.L_22:
        /*007c*/ 	.word	0x00000000
        /*0080*/ 	.short	0x0002
        /*0082*/ 	.short	0x0010
        /*0084*/ 	.byte	0x00, 0xf5, 0x21, 0x00


	//----- nvinfo : EIATTR_KPARAM_INFO
	.align		4
.L_23:
        /*0088*/ 	.byte	0x04, 0x17
        /*008a*/ 	.short	(.L_25 - .L_24)
.L_24:
        /*008c*/ 	.word	0x00000000
        /*0090*/ 	.short	0x0001
        /*0092*/ 	.short	0x0008
        /*0094*/ 	.byte	0x00, 0xf5, 0x21, 0x00


	//----- nvinfo : EIATTR_KPARAM_INFO
	.align		4
.L_25:
        /*0098*/ 	.byte	0x04, 0x17
        /*009a*/ 	.short	(.L_27 - .L_26)
.L_26:
        /*009c*/ 	.word	0x00000000
        /*00a0*/ 	.short	0x0000
        /*00a2*/ 	.short	0x0000
        /*00a4*/ 	.byte	0x00, 0xf5, 0x21, 0x00


	//----- nvinfo : EIATTR_SPARSE_MMA_MASK
	.align		4
.L_27:
        /*00a8*/ 	.byte	0x03, 0x50
        /*00aa*/ 	.short	0x0000


	//----- nvinfo : EIATTR_MAXREG_COUNT
	.align		4
        /*00ac*/ 	.byte	0x03, 0x1b
        /*00ae*/ 	.short	0x00ff


	//----- nvinfo : EIATTR_NUM_BARRIERS
	.align		4
        /*00b0*/ 	.byte	0x02, 0x4c
        /*00b2*/ 	.byte	0x01
	.zero		1


	//----- nvinfo : EIATTR_MERCURY_ISA_VERSION
	.align		4
        /*00b4*/ 	.byte	0x03, 0x5f
        /*00b6*/ 	.short	0x0101


	//----- nvinfo : EIATTR_VRC_CTA_INIT_COUNT
	.align		4
        /*00b8*/ 	.byte	0x02, 0x4a
	.zero		1
	.zero		1


	//----- nvinfo : EIATTR_EXIT_INSTR_OFFSETS
	.align		4
        /*00bc*/ 	.byte	0x04, 0x1c
        /*00be*/ 	.short	(.L_29 - .L_28)


	//   ....[0]....
.L_28:
        /*00c0*/ 	.word	0x00001e60


	//   ....[1]....
        /*00c4*/ 	.word	0x00001eb0


	//----- nvinfo : EIATTR_CRS_STACK_SIZE
	.align		4
.L_29:
        /*00c8*/ 	.byte	0x04, 0x1e
        /*00ca*/ 	.short	(.L_31 - .L_30)
.L_30:
        /*00cc*/ 	.word	0x00000000


	//----- nvinfo : EIATTR_CBANK_PARAM_SIZE
	.align		4
.L_31:
        /*00d0*/ 	.byte	0x03, 0x19
        /*00d2*/ 	.short	0x0044


	//----- nvinfo : EIATTR_PARAM_CBANK
	.align		4
        /*00d4*/ 	.byte	0x04, 0x0a
        /*00d6*/ 	.short	(.L_33 - .L_32)
	.align		4
.L_32:
        /*00d8*/ 	.word	index@(.nv.constant0.matmul)
        /*00dc*/ 	.short	0x0380
        /*00de*/ 	.short	0x0044


	//----- nvinfo : EIATTR_SW_WAR
	.align		4
.L_33:
        /*00e0*/ 	.byte	0x04, 0x36
        /*00e2*/ 	.short	(.L_35 - .L_34)
.L_34:
        /*00e4*/ 	.word	0x00000008
.L_35:


//--------------------- .nv.callgraph             --------------------------
	.section	.nv.callgraph,"",@"SHT_CUDA_CALLGRAPH"
	.align	4
	.sectionentsize	8
	.align		4
        /*0000*/ 	.word	0x00000000
	.align		4
        /*0004*/ 	.word	0xffffffff
	.align		4
        /*0008*/ 	.word	0x00000000
	.align		4
        /*000c*/ 	.word	0xfffffffe
	.align		4
        /*0010*/ 	.word	0x00000000
	.align		4
        /*0014*/ 	.word	0xfffffffd
	.align		4
        /*0018*/ 	.word	0x00000000
	.align		4
        /*001c*/ 	.word	0xfffffffc


//--------------------- .text.matmul              --------------------------
	.section	.text.matmul,"ax",@progbits
	.align	128
        .global         matmul
        .type           matmul,@function
        .size           matmul,(.L_x_27 - matmul)
        .other          matmul,@"STO_CUDA_ENTRY STV_DEFAULT"
matmul:
.text.matmul:
[----:B------:R-:W-:Y:S01]  /*0000*/  LDC R1, c[0x0][0x37c] ;  /* 0x0000df00ff017b82 */ /* 0x000fe20000000800 */
[----:B------:R-:W0:Y:S01]  /*0010*/  S2R R20, SR_CTAID.Y ;  /* 0x0000000000147919 */ /* 0x000e220000002600 */
[----:B------:R-:W1:Y:S01]  /*0020*/  LDCU UR4, c[0x0][0x3bc] ;  /* 0x00007780ff0477ac */ /* 0x000e620008000800 */
[----:B------:R-:W-:Y:S01]  /*0030*/  IMAD.MOV.U32 R18, RZ, RZ, RZ ;  /* 0x000000ffff127224 */ /* 0x000fe200078e00ff */
[----:B------:R-:W0:Y:S01]  /*0040*/  S2R R9, SR_TID.Y ;  /* 0x0000000000097919 */ /* 0x000e220000002200 */
[----:B------:R-:W2:Y:S01]  /*0050*/  LDCU.64 UR10, c[0x0][0x358] ;  /* 0x00006b00ff0a77ac */ /* 0x000ea20008000a00 */
[----:B------:R-:W3:Y:S01]  /*0060*/  S2R R19, SR_CTAID.X ;  /* 0x0000000000137919 */ /* 0x000ee20000002500 */
[----:B------:R-:W3:Y:S01]  /*0070*/  S2R R4, SR_TID.X ;  /* 0x0000000000047919 */ /* 0x000ee20000002100 */
[----:B-1----:R-:W-:Y:S01]  /*0080*/  UISETP.GE.AND UP0, UPT, UR4, 0x1, UPT ;  /* 0x000000010400788c */ /* 0x002fe2000bf06270 */
[----:B0-----:R-:W-:Y:S02]  /*0090*/  IMAD R20, R20, 0x20, R9 ;  /* 0x0000002014147824 */ /* 0x001fe400078e0209 */
[----:B---3--:R-:W-:-:S06]  /*00a0*/  IMAD R19, R19, 0x20, R4 ;  /* 0x0000002013137824 */ /* 0x008fcc00078e0204 */
[----:B--2---:R-:W-:Y:S05]  /*00b0*/  BRA.U !UP0, `(.L_x_0) ;  /* 0x0000001d08587547 */ /* 0x004fea000b800000 */
[----:B------:R-:W0:Y:S01]  /*00c0*/  S2UR UR7, SR_CgaCtaId ;  /* 0x00000000000779c3 */ /* 0x000e220000008800 */
[----:B------:R-:W1:Y:S01]  /*00d0*/  LDCU UR9, c[0x0][0x3c0] ;  /* 0x00007800ff0977ac */ /* 0x000e620008000800 */
[----:B------:R-:W-:Y:S02]  /*00e0*/  IMAD.MOV.U32 R18, RZ, RZ, RZ ;  /* 0x000000ffff127224 */ /* 0x000fe400078e00ff */
[----:B------:R-:W-:Y:S01]  /*00f0*/  IMAD.MOV.U32 R0, RZ, RZ, RZ ;  /* 0x000000ffff007224 */ /* 0x000fe200078e00ff */
[----:B------:R-:W2:Y:S03]  /*0100*/  LDCU UR12, c[0x0][0x3b8] ;  /* 0x00007700ff0c77ac */ /* 0x000ea60008000800 */
[----:B------:R-:W3:Y:S01]  /*0110*/  LDC.64 R24, c[0x0][0x390] ;  /* 0x0000e400ff187b82 */ /* 0x000ee20000000a00 */
[----:B------:R-:W-:Y:S02]  /*0120*/  UMOV UR4, 0x400 ;  /* 0x0000040000047882 */ /* 0x000fe40000000000 */
[----:B------:R-:W-:-:S02]  /*0130*/  UIADD3 UR5, UPT, UPT, UR4, 0x2000, URZ ;  /* 0x0000200004057890 */ /* 0x000fc4000fffe0ff */
[----:B------:R-:W-:-:S03]  /*0140*/  UIADD3 UR6, UPT, UPT, UR4, 0x1000, URZ ;  /* 0x0000100004067890 */ /* 0x000fc6000fffe0ff */
[----:B------:R-:W4:Y:S01]  /*0150*/  LDC.64 R22, c[0x0][0x3a8] ;  /* 0x0000ea00ff167b82 */ /* 0x000f220000000a00 */
[----:B-1----:R-:W-:-:S04]  /*0160*/  ISETP.GE.AND P0, PT, R19, UR9, PT ;  /* 0x0000000913007c0c */ /* 0x002fc8000bf06270 */
[C---:B--2---:R-:W-:Y:S01]  /*0170*/  ISETP.LT.AND P0, PT, R20.reuse, UR12, !P0 ;  /* 0x0000000c14007c0c */ /* 0x044fe2000c701270 */
[----:B0-----:R-:W-:Y:S02]  /*0180*/  ULEA UR8, UR7, UR4, 0x18 ;  /* 0x0000000407087291 */ /* 0x001fe4000f8ec0ff */
[----:B------:R-:W-:Y:S02]  /*0190*/  UIADD3 UR4, UPT, UPT, UR4, 0x3000, URZ ;  /* 0x0000300004047890 */ /* 0x000fe4000fffe0ff */
[----:B------:R-:W-:Y:S02]  /*01a0*/  ULEA UR6, UR7, UR6, 0x18 ;  /* 0x0000000607067291 */ /* 0x000fe4000f8ec0ff */
[----:B------:R-:W-:Y:S01]  /*01b0*/  ULEA UR5, UR7, UR5, 0x18 ;  /* 0x0000000507057291 */ /* 0x000fe2000f8ec0ff */
[C---:B------:R-:W-:Y:S01]  /*01c0*/  LEA R17, R9.reuse, UR8, 0x7 ;  /* 0x0000000809117c11 */ /* 0x040fe2000f8e38ff */
[----:B------:R-:W-:Y:S01]  /*01d0*/  ULEA UR4, UR7, UR4, 0x18 ;  /* 0x0000000407047291 */ /* 0x000fe2000f8ec0ff */
[----:B---3--:R-:W-:Y:S01]  /*01e0*/  IMAD.WIDE.U32 R24, R20, 0x4, R24 ;  /* 0x0000000414187825 */ /* 0x008fe200078e0018 */
[----:B------:R-:W-:-:S02]  /*01f0*/  LEA R5, R9, UR6, 0x7 ;  /* 0x0000000609057c11 */ /* 0x000fc4000f8e38ff */
[C---:B------:R-:W-:Y:S01]  /*0200*/  LEA R7, R4.reuse, UR5, 0x2 ;  /* 0x0000000504077c11 */ /* 0x040fe2000f8e10ff */
[C---:B------:R-:W-:Y:S01]  /*0210*/  IMAD R16, R4.reuse, 0x4, R17 ;  /* 0x0000000404107824 */ /* 0x040fe200078e0211 */
[C---:B------:R-:W-:Y:S01]  /*0220*/  LEA R2, R4.reuse, UR4, 0x2 ;  /* 0x0000000404027c11 */ /* 0x040fe2000f8e10ff */
[----:B------:R-:W-:Y:S02]  /*0230*/  IMAD R3, R4, 0x4, R5 ;  /* 0x0000000404037824 */ /* 0x000fe400078e0205 */
[----:B----4-:R-:W-:-:S04]  /*0240*/  IMAD.WIDE R22, R19, 0x4, R22 ;  /* 0x0000000413167825 */ /* 0x010fc800078e0216 */
[C---:B------:R-:W-:Y:S02]  /*0250*/  IMAD R6, R9.reuse, 0x80, R7 ;  /* 0x0000008009067824 */ /* 0x040fe400078e0207 */
[----:B------:R-:W-:-:S07]  /*0260*/  IMAD R4, R9, 0x80, R2 ;  /* 0x0000008009047824 */ /* 0x000fce00078e0202 */
.L_x_25:
[----:B------:R-:W0:Y:S01]  /*0270*/  LDCU UR4, c[0x0][0x3b8] ;  /* 0x00007700ff0477ac */ /* 0x000e220008000800 */
[----:B------:R-:W-:Y:S01]  /*0280*/  IMAD.MOV.U32 R8, RZ, RZ, -0x1 ;  /* 0xffffffffff087424 */ /* 0x000fe200078e00ff */
[----:B------:R1:W-:Y:S01]  /*0290*/  STS [R16], RZ ;  /* 0x000000ff10007388 */ /* 0x0003e20000000800 */
[----:B------:R-:W-:Y:S03]  /*02a0*/  BSSY.RECONVERGENT B1, `(.L_x_1) ;  /* 0x0000074000017945 */ /* 0x000fe60003800200 */
[----:B------:R1:W-:Y:S04]  /*02b0*/  STS [R6], RZ ;  /* 0x000000ff06007388 */ /* 0x0003e80000000800 */
[----:B------:R1:W-:Y:S04]  /*02c0*/  STS [R3], R8 ;  /* 0x0000000803007388 */ /* 0x0003e80000000800 */
[----:B------:R1:W-:Y:S01]  /*02d0*/  STS [R4], R8 ;  /* 0x0000000804007388 */ /* 0x0003e20000000800 */
[----:B------:R-:W-:Y:S01]  /*02e0*/  BAR.SYNC.DEFER_BLOCKING 0x0 ;  /* 0x0000000000007b1d */ /* 0x000fe20000010000 */
[----:B0-----:R-:W-:-:S13]  /*02f0*/  ISETP.GE.AND P1, PT, R20, UR4, PT ;  /* 0x0000000414007c0c */ /* 0x001fda000bf26270 */
[----:B-1----:R-:W-:Y:S05]  /*0300*/  @P1 BRA `(.L_x_2) ;  /* 0x0000000400b41947 */ /* 0x002fea0003800000 */
[----:B------:R-:W2:Y:S04]  /*0310*/  LDG.E R15, desc[UR10][R24.64] ;  /* 0x0000000a180f7981 */ /* 0x000ea8000c1e1900 */
[----:B------:R-:W2:Y:S02]  /*0320*/  LDG.E R26, desc[UR10][R24.64+0x4] ;  /* 0x0000040a181a7981 */ /* 0x000ea4000c1e1900 */
[----:B--2---:R-:W-:-:S13]  /*0330*/  ISETP.GE.AND P1, PT, R15, R26, PT ;  /* 0x0000001a0f00720c */ /* 0x004fda0003f26270 */
[----:B------:R-:W-:Y:S05]  /*0340*/  @P1 BRA `(.L_x_2) ;  /* 0x0000000400a41947 */ /* 0x000fea0003800000 */
[--C-:B------:R-:W-:Y:S01]  /*0350*/  IMAD.IADD R8, R26, 0x1, -R15.reuse ;  /* 0x000000011a087824 */ /* 0x100fe200078e0a0f */
[----:B------:R-:W-:Y:S01]  /*0360*/  BSSY.RECONVERGENT B0, `(.L_x_3) ;  /* 0x0000037000007945 */ /* 0x000fe20003800200 */
[----:B------:R-:W-:Y:S02]  /*0370*/  IMAD.SHL.U32 R12, R0, 0x20, RZ ;  /* 0x00000020000c7824 */ /* 0x000fe400078e00ff */
[----:B------:R-:W-:Y:S01]  /*0380*/  IMAD.MOV.U32 R13, RZ, RZ, R15 ;  /* 0x000000ffff0d7224 */ /* 0x000fe200078e000f */
[----:B------:R-:W-:Y:S01]  /*0390*/  LOP3.LUT P1, RZ, R8, 0x3, RZ, 0xc0, !PT ;  /* 0x0000000308ff7812 */ /* 0x000fe2000782c0ff */
[----:B------:R-:W-:-:S12]  /*03a0*/  VIADD R14, R12, 0x20 ;  /* 0x000000200c0e7836 */ /* 0x000fd80000000000 */
[----:B------:R-:W-:Y:S05]  /*03b0*/  @!P1 BRA `(.L_x_4) ;  /* 0x0000000000c49947 */ /* 0x000fea0003800000 */
[----:B------:R-:W0:Y:S08]  /*03c0*/  LDC.64 R10, c[0x0][0x388] ;  /* 0x0000e200ff0a7b82 */ /* 0x000e300000000a00 */
[----:B------:R-:W1:Y:S01]  /*03d0*/  LDC.64 R8, c[0x0][0x380] ;  /* 0x0000e000ff087b82 */ /* 0x000e620000000a00 */
[----:B0-----:R-:W-:-:S05]  /*03e0*/  IMAD.WIDE R10, R15, 0x4, R10 ;  /* 0x000000040f0a7825 */ /* 0x001fca00078e020a */
[----:B------:R-:W2:Y:S01]  /*03f0*/  LDG.E R13, desc[UR10][R10.64] ;  /* 0x0000000a0a0d7981 */ /* 0x000ea2000c1e1900 */
[----:B------:R-:W-:Y:S01]  /*0400*/  BSSY.RECONVERGENT B2, `(.L_x_5) ;  /* 0x000000b000027945 */ /* 0x000fe20003800200 */
[----:B-1----:R-:W-:Y:S01]  /*0410*/  IMAD.WIDE R8, R15, 0x4, R8 ;  /* 0x000000040f087825 */ /* 0x002fe200078e0208 */
[----:B--2---:R-:W-:-:S04]  /*0420*/  ISETP.GE.AND P1, PT, R13, R14, PT ;  /* 0x0000000e0d00720c */ /* 0x004fc80003f26270 */
[----:B------:R-:W-:-:S13]  /*0430*/  ISETP.LT.OR P1, PT, R13, R12, P1 ;  /* 0x0000000c0d00720c */ /* 0x000fda0000f21670 */
[----:B------:R-:W-:Y:S05]  /*0440*/  @P1 BRA `(.L_x_6) ;  /* 0x0000000000181947 */ /* 0x000fea0003800000 */
[----:B------:R-:W2:Y:S01]  /*0450*/  LDG.E R21, desc[UR10][R8.64] ;  /* 0x0000000a08157981 */ /* 0x000ea2000c1e1900 */
[----:B------:R-:W-:-:S04]  /*0460*/  IMAD.IADD R28, R13, 0x1, -R12 ;  /* 0x000000010d1c7824 */ /* 0x000fc800078e0a0c */
[C---:B------:R-:W-:Y:S02]  /*0470*/  IMAD R27, R28.reuse, 0x4, R17 ;  /* 0x000000041c1b7824 */ /* 0x040fe400078e0211 */
[----:B------:R-:W-:-:S03]  /*0480*/  IMAD R28, R28, 0x4, R5 ;  /* 0x000000041c1c7824 */ /* 0x000fc600078e0205 */
[----:B--2---:R0:W-:Y:S04]  /*0490*/  STS [R27], R21 ;  /* 0x000000151b007388 */ /* 0x0041e80000000800 */
[----:B------:R0:W-:Y:S02]  /*04a0*/  STS [R28], R13 ;  /* 0x0000000d1c007388 */ /* 0x0001e40000000800 */
.L_x_6:
[----:B------:R-:W-:Y:S05]  /*04b0*/  BSYNC.RECONVERGENT B2 ;  /* 0x0000000000027941 */ /* 0x000fea0003800200 */
.L_x_5:
[----:B0-----:R-:W-:-:S05]  /*04c0*/  IMAD.IADD R13, R26, 0x1, -R15 ;  /* 0x000000011a0d7824 */ /* 0x001fca00078e0a0f */
[----:B------:R-:W-:Y:S01]  /*04d0*/  LOP3.LUT R21, R13, 0x3, RZ, 0xc0, !PT ;  /* 0x000000030d157812 */ /* 0x000fe200078ec0ff */
[----:B------:R-:W-:-:S03]  /*04e0*/  VIADD R13, R15, 0x1 ;  /* 0x000000010f0d7836 */ /* 0x000fc60000000000 */
[----:B------:R-:W-:-:S13]  /*04f0*/  ISETP.NE.AND P1, PT, R21, 0x1, PT ;  /* 0x000000011500780c */ /* 0x000fda0003f25270 */
[----:B------:R-:W-:Y:S05]  /*0500*/  @!P1 BRA `(.L_x_4) ;  /* 0x0000000000709947 */ /* 0x000fea0003800000 */
[----:B------:R-:W2:Y:S01]  /*0510*/  LDG.E R13, desc[UR10][R10.64+0x4] ;  /* 0x0000040a0a0d7981 */ /* 0x000ea2000c1e1900 */
[----:B------:R-:W-:Y:S01]  /*0520*/  BSSY.RECONVERGENT B2, `(.L_x_7) ;  /* 0x000000b000027945 */ /* 0x000fe20003800200 */
[----:B------:R-:W-:Y:S02]  /*0530*/  ISETP.NE.AND P2, PT, R21, 0x2, PT ;  /* 0x000000021500780c */ /* 0x000fe40003f45270 */
        /* <DEDUP_REMOVED lines=9> */
.L_x_8:
[----:B------:R-:W-:Y:S05]  /*05d0*/  BSYNC.RECONVERGENT B2 ;  /* 0x0000000000027941 */ /* 0x000fea0003800200 */
.L_x_7:
[----:B0-----:R-:W-:Y:S01]  /*05e0*/  VIADD R13, R15, 0x2 ;  /* 0x000000020f0d7836 */ /* 0x001fe20000000000 */
[----:B------:R-:W-:Y:S06]  /*05f0*/  @!P2 BRA `(.L_x_4) ;  /* 0x000000000034a947 */ /* 0x000fec0003800000 */
[----:B------:R-:W2:Y:S01]  /*0600*/  LDG.E R11, desc[UR10][R10.64+0x8] ;  /* 0x0000080a0a0b7981 */ /* 0x000ea2000c1e1900 */
[----:B------:R-:W-:Y:S01]  /*0610*/  BSSY.RECONVERGENT B2, `(.L_x_9) ;  /* 0x000000a000027945 */ /* 0x000fe20003800200 */
        /* <DEDUP_REMOVED lines=9> */
.L_x_10:
[----:B------:R-:W-:Y:S05]  /*06b0*/  BSYNC.RECONVERGENT B2 ;  /* 0x0000000000027941 */ /* 0x000fea0003800200 */
.L_x_9:
[----:B0-----:R-:W-:-:S07]  /*06c0*/  VIADD R13, R15, 0x3 ;  /* 0x000000030f0d7836 */ /* 0x001fce0000000000 */
.L_x_4:
[----:B------:R-:W-:Y:S05]  /*06d0*/  BSYNC.RECONVERGENT B0 ;  /* 0x0000000000007941 */ /* 0x000fea0003800200 */
.L_x_3:
[----:B------:R-:W-:-:S05]  /*06e0*/  IMAD.IADD R8, R15, 0x1, -R26 ;  /* 0x000000010f087824 */ /* 0x000fca00078e0a1a */
[----:B------:R-:W-:-:S13]  /*06f0*/  ISETP.GT.U32.AND P1, PT, R8, -0x4, PT ;  /* 0xfffffffc0800780c */ /* 0x000fda0003f24070 */
[----:B------:R-:W-:Y:S05]  /*0700*/  @P1 BRA `(.L_x_2) ;  /* 0x0000000000b41947 */ /* 0x000fea0003800000 */
[----:B------:R-:W-:-:S07]  /*0710*/  IMAD.IADD R26, R13, 0x1, -R26 ;  /* 0x000000010d1a7824 */ /* 0x000fce00078e0a1a */
.L_x_11:
[----:B------:R-:W0:Y:S08]  /*0720*/  LDC.64 R10, c[0x0][0x388] ;  /* 0x0000e200ff0a7b82 */ /* 0x000e300000000a00 */
[----:B------:R-:W1:Y:S01]  /*0730*/  LDC.64 R8, c[0x0][0x380] ;  /* 0x0000e000ff087b82 */ /* 0x000e620000000a00 */
[----:B0-----:R-:W-:-:S05]  /*0740*/  IMAD.WIDE R10, R13, 0x4, R10 ;  /* 0x000000040d0a7825 */ /* 0x001fca00078e020a */
[----:B------:R-:W2:Y:S01]  /*0750*/  LDG.E R15, desc[UR10][R10.64] ;  /* 0x0000000a0a0f7981 */ /* 0x000ea2000c1e1900 */
[----:B-1----:R-:W-:Y:S01]  /*0760*/  IMAD.WIDE R8, R13, 0x4, R8 ;  /* 0x000000040d087825 */ /* 0x002fe200078e0208 */
[----:B--2---:R-:W-:-:S04]  /*0770*/  ISETP.GE.AND P1, PT, R15, R14, PT ;  /* 0x0000000e0f00720c */ /* 0x004fc80003f26270 */
[----:B------:R-:W-:-:S13]  /*0780*/  ISETP.LT.OR P1, PT, R15, R12, P1 ;  /* 0x0000000c0f00720c */ /* 0x000fda0000f21670 */
[----:B------:R-:W2:Y:S01]  /*0790*/  @!P1 LDG.E R29, desc[UR10][R8.64] ;  /* 0x0000000a081d9981 */ /* 0x000ea2000c1e1900 */
[----:B------:R-:W-:-:S04]  /*07a0*/  @!P1 IMAD.IADD R28, R15, 0x1, -R12 ;  /* 0x000000010f1c9824 */ /* 0x000fc800078e0a0c */
[----:B------:R-:W-:-:S05]  /*07b0*/  @!P1 IMAD R21, R28, 0x4, R17 ;  /* 0x000000041c159824 */ /* 0x000fca00078e0211 */
[----:B--2---:R0:W-:Y:S04]  /*07c0*/  @!P1 STS [R21], R29 ;  /* 0x0000001d15009388 */ /* 0x0041e80000000800 */
[----:B0-----:R-:W2:Y:S01]  /*07d0*/  LDG.E R21, desc[UR10][R10.64+0x4] ;  /* 0x0000040a0a157981 */ /* 0x001ea2000c1e1900 */
[----:B------:R-:W-:-:S05]  /*07e0*/  @!P1 IMAD R28, R28, 0x4, R5 ;  /* 0x000000041c1c9824 */ /* 0x000fca00078e0205 */
[----:B------:R0:W-:Y:S04]  /*07f0*/  @!P1 STS [R28], R15 ;  /* 0x0000000f1c009388 */ /* 0x0001e80000000800 */
[----:B0-----:R-:W3:Y:S01]  /*0800*/  LDG.E R15, desc[UR10][R10.64+0xc] ;  /* 0x00000c0a0a0f7981 */ /* 0x001ee2000c1e1900 */
[----:B--2---:R-:W-:-:S04]  /*0810*/  ISETP.GE.AND P1, PT, R21, R14, PT ;  /* 0x0000000e1500720c */ /* 0x004fc80003f26270 */
[----:B------:R-:W-:-:S13]  /*0820*/  ISETP.LT.OR P1, PT, R21, R12, P1 ;  /* 0x0000000c1500720c */ /* 0x000fda0000f21670 */
[----:B------:R-:W2:Y:S01]  /*0830*/  @!P1 LDG.E R27, desc[UR10][R8.64+0x4] ;  /* 0x0000040a081b9981 */ /* 0x000ea2000c1e1900 */
[----:B------:R-:W-:-:S04]  /*0840*/  @!P1 IMAD.IADD R28, R21, 0x1, -R12 ;  /* 0x00000001151c9824 */ /* 0x000fc800078e0a0c */
[----:B------:R-:W-:-:S05]  /*0850*/  @!P1 IMAD R29, R28, 0x4, R17 ;  /* 0x000000041c1d9824 */ /* 0x000fca00078e0211 */
[----:B--2---:R0:W-:Y:S04]  /*0860*/  @!P1 STS [R29], R27 ;  /* 0x0000001b1d009388 */ /* 0x0041e80000000800 */
[----:B0-----:R-:W2:Y:S01]  /*0870*/  LDG.E R27, desc[UR10][R10.64+0x8] ;  /* 0x0000080a0a1b7981 */ /* 0x001ea2000c1e1900 */
[----:B------:R-:W-:Y:S01]  /*0880*/  @!P1 IMAD R28, R28, 0x4, R5 ;  /* 0x000000041c1c9824 */ /* 0x000fe200078e0205 */
[----:B---3--:R-:W-:-:S04]  /*0890*/  ISETP.GE.AND P2, PT, R15, R14, PT ;  /* 0x0000000e0f00720c */ /* 0x008fc80003f46270 */
[----:B------:R0:W-:Y:S01]  /*08a0*/  @!P1 STS [R28], R21 ;  /* 0x000000151c009388 */ /* 0x0001e20000000800 */
[----:B------:R-:W-:Y:S02]  /*08b0*/  ISETP.LT.OR P2, PT, R15, R12, P2 ;  /* 0x0000000c0f00720c */ /* 0x000fe40001741670 */
[----:B--2---:R-:W-:-:S04]  /*08c0*/  ISETP.GE.AND P1, PT, R27, R14, PT ;  /* 0x0000000e1b00720c */ /* 0x004fc80003f26270 */
[----:B------:R-:W-:-:S13]  /*08d0*/  ISETP.LT.OR P1, PT, R27, R12, P1 ;  /* 0x0000000c1b00720c */ /* 0x000fda0000f21670 */
[----:B0-----:R-:W2:Y:S04]  /*08e0*/  @!P1 LDG.E R21, desc[UR10][R8.64+0x8] ;  /* 0x0000080a08159981 */ /* 0x001ea8000c1e1900 */
[----:B------:R-:W3:Y:S01]  /*08f0*/  @!P2 LDG.E R8, desc[UR10][R8.64+0xc] ;  /* 0x00000c0a0808a981 */ /* 0x000ee2000c1e1900 */
[--C-:B------:R-:W-:Y:S02]  /*0900*/  @!P1 IMAD.IADD R28, R27, 0x1, -R12.reuse ;  /* 0x000000011b1c9824 */ /* 0x100fe400078e0a0c */
[----:B------:R-:W-:Y:S02]  /*0910*/  @!P2 IMAD.IADD R10, R15, 0x1, -R12 ;  /* 0x000000010f0aa824 */ /* 0x000fe400078e0a0c */
[C-C-:B------:R-:W-:Y:S01]  /*0920*/  @!P1 IMAD R29, R28.reuse, 0x4, R17.reuse ;  /* 0x000000041c1d9824 */ /* 0x140fe200078e0211 */
[----:B------:R-:W-:Y:S01]  /*0930*/  @!P1 LEA R28, R28, R5, 0x2 ;  /* 0x000000051c1c9211 */ /* 0x000fe200078e10ff */
[----:B------:R-:W-:-:S02]  /*0940*/  @!P2 IMAD R11, R10, 0x4, R17 ;  /* 0x000000040a0ba824 */ /* 0x000fc400078e0211 */
[----:B------:R-:W-:Y:S02]  /*0950*/  @!P2 IMAD R10, R10, 0x4, R5 ;  /* 0x000000040a0aa824 */ /* 0x000fe400078e0205 */
[----:B------:R-:W-:Y:S02]  /*0960*/  VIADD R26, R26, 0x4 ;  /* 0x000000041a1a7836 */ /* 0x000fe40000000000 */
[----:B------:R-:W-:Y:S01]  /*0970*/  VIADD R13, R13, 0x4 ;  /* 0x000000040d0d7836 */ /* 0x000fe20000000000 */
[----:B--2---:R0:W-:Y:S04]  /*0980*/  @!P1 STS [R29], R21 ;  /* 0x000000151d009388 */ /* 0x0041e80000000800 */
[----:B------:R0:W-:Y:S04]  /*0990*/  @!P1 STS [R28], R27 ;  /* 0x0000001b1c009388 */ /* 0x0001e80000000800 */
[----:B---3--:R0:W-:Y:S04]  /*09a0*/  @!P2 STS [R11], R8 ;  /* 0x000000080b00a388 */ /* 0x0081e80000000800 */
[----:B------:R0:W-:Y:S01]  /*09b0*/  @!P2 STS [R10], R15 ;  /* 0x0000000f0a00a388 */ /* 0x0001e20000000800 */
[----:B------:R-:W-:-:S13]  /*09c0*/  ISETP.NE.AND P1, PT, R26, RZ, PT ;  /* 0x000000ff1a00720c */ /* 0x000fda0003f25270 */
[----:B0-----:R-:W-:Y:S05]  /*09d0*/  @P1 BRA `(.L_x_11) ;  /* 0xfffffffc00501947 */ /* 0x001fea000383ffff */
.L_x_2:
[----:B------:R-:W-:Y:S05]  /*09e0*/  BSYNC.RECONVERGENT B1 ;  /* 0x0000000000017941 */ /* 0x000fea0003800200 */
.L_x_1:
[----:B------:R-:W0:Y:S01]  /*09f0*/  LDCU UR4, c[0x0][0x3c0] ;  /* 0x00007800ff0477ac */ /* 0x000e220008000800 */
[----:B------:R-:W-:Y:S01]  /*0a00*/  BSSY.RECONVERGENT B1, `(.L_x_12) ;  /* 0x000006e000017945 */ /* 0x000fe20003800200 */
[----:B0-----:R-:W-:-:S13]  /*0a10*/  ISETP.GE.AND P1, PT, R19, UR4, PT ;  /* 0x0000000413007c0c */ /* 0x001fda000bf26270 */
[----:B------:R-:W-:Y:S05]  /*0a20*/  @P1 BRA `(.L_x_13) ;  /* 0x0000000400ac1947 */ /* 0x000fea0003800000 */
        /* <DEDUP_REMOVED lines=26> */
.L_x_17:
[----:B------:R-:W-:Y:S05]  /*0bd0*/  BSYNC.RECONVERGENT B2 ;  /* 0x0000000000027941 */ /* 0x000fea0003800200 */
.L_x_16:
        /* <DEDUP_REMOVED lines=17> */
.L_x_19:
[----:B------:R-:W-:Y:S05]  /*0cf0*/  BSYNC.RECONVERGENT B2 ;  /* 0x0000000000027941 */ /* 0x000fea0003800200 */
.L_x_18:
        /* <DEDUP_REMOVED lines=8> */
[----:B------:R-:W-:-:S05]  /*0d80*/  IMAD.IADD R10, R11, 0x1, -R14 ;  /* 0x000000010b0a7824 */ /* 0x000fca00078e0a0e */
[C---:B------:R-:W-:Y:S01]  /*0d90*/  LEA R13, R10.reuse, R7, 0x7 ;  /* 0x000000070a0d7211 */ /* 0x040fe200078e38ff */
[----:B------:R-:W-:-:S04]  /*0da0*/  IMAD R10, R10, 0x80, R2 ;  /* 0x000000800a0a7824 */ /* 0x000fc800078e0202 */
[----:B--2---:R0:W-:Y:S04]  /*0db0*/  STS [R13], R8 ;  /* 0x000000080d007388 */ /* 0x0041e80000000800 */
[----:B------:R0:W-:Y:S02]  /*0dc0*/  STS [R10], R11 ;  /* 0x0000000b0a007388 */ /* 0x0001e40000000800 */
.L_x_21:
[----:B------:R-:W-:Y:S05]  /*0dd0*/  BSYNC.RECONVERGENT B2 ;  /* 0x0000000000027941 */ /* 0x000fea0003800200 */
.L_x_20:
[----:B0-----:R-:W-:-:S07]  /*0de0*/  VIADD R13, R15, 0x3 ;  /* 0x000000030f0d7836 */ /* 0x001fce0000000000 */
.L_x_15:
[----:B------:R-:W-:Y:S05]  /*0df0*/  BSYNC.RECONVERGENT B0 ;  /* 0x0000000000007941 */ /* 0x000fea0003800200 */
.L_x_14:
[----:B------:R-:W-:-:S05]  /*0e00*/  IMAD.IADD R8, R15, 0x1, -R26 ;  /* 0x000000010f087824 */ /* 0x000fca00078e0a1a */
[----:B------:R-:W-:-:S13]  /*0e10*/  ISETP.GT.U32.AND P1, PT, R8, -0x4, PT ;  /* 0xfffffffc0800780c */ /* 0x000fda0003f24070 */
[----:B------:R-:W-:Y:S05]  /*0e20*/  @P1 BRA `(.L_x_13) ;  /* 0x0000000000ac1947 */ /* 0x000fea0003800000 */
.L_x_22:
[----:B------:R-:W0:Y:S08]  /*0e30*/  LDC.64 R10, c[0x0][0x3a0] ;  /* 0x0000e800ff0a7b82 */ /* 0x000e300000000a00 */
[----:B------:R-:W1:Y:S01]  /*0e40*/  LDC.64 R8, c[0x0][0x398] ;  /* 0x0000e600ff087b82 */ /* 0x000e620000000a00 */
[----:B0-----:R-:W-:-:S05]  /*0e50*/  IMAD.WIDE R10, R13, 0x4, R10 ;  /* 0x000000040d0a7825 */ /* 0x001fca00078e020a */
[----:B------:R-:W2:Y:S01]  /*0e60*/  LDG.E R15, desc[UR10][R10.64] ;  /* 0x0000000a0a0f7981 */ /* 0x000ea2000c1e1900 */
[----:B-1----:R-:W-:-:S03]  /*0e70*/  IMAD.WIDE R8, R13, 0x4, R8 ;  /* 0x000000040d087825 */ /* 0x002fc600078e0208 */
[----:B------:R-:W3:Y:S01]  /*0e80*/  LDG.E R21, desc[UR10][R10.64+0x4] ;  /* 0x0000040a0a157981 */ /* 0x000ee2000c1e1900 */
[----:B--2---:R-:W-:-:S04]  /*0e90*/  ISETP.GE.AND P1, PT, R15, R12, PT ;  /* 0x0000000c0f00720c */ /* 0x004fc80003f26270 */
[----:B------:R-:W-:-:S13]  /*0ea0*/  ISETP.LT.OR P1, PT, R15, R14, P1 ;  /* 0x0000000e0f00720c */ /* 0x000fda0000f21670 */
[----:B------:R-:W2:Y:S01]  /*0eb0*/  @!P1 LDG.E R28, desc[UR10][R8.64] ;  /* 0x0000000a081c9981 */ /* 0x000ea2000c1e1900 */
[----:B------:R-:W-:-:S04]  /*0ec0*/  @!P1 IMAD.IADD R27, R15, 0x1, -R14 ;  /* 0x000000010f1b9824 */ /* 0x000fc800078e0a0e */
[----:B------:R-:W-:-:S05]  /*0ed0*/  @!P1 IMAD R29, R27, 0x80, R7 ;  /* 0x000000801b1d9824 */ /* 0x000fca00078e0207 */
[----:B--2---:R0:W-:Y:S02]  /*0ee0*/  @!P1 STS [R29], R28 ;  /* 0x0000001c1d009388 */ /* 0x0041e40000000800 */
[----:B0-----:R-:W-:-:S05]  /*0ef0*/  @!P1 IMAD R28, R27, 0x80, R2 ;  /* 0x000000801b1c9824 */ /* 0x001fca00078e0202 */
[----:B------:R0:W-:Y:S01]  /*0f00*/  @!P1 STS [R28], R15 ;  /* 0x0000000f1c009388 */ /* 0x0001e20000000800 */
[----:B---3--:R-:W-:-:S04]  /*0f10*/  ISETP.GE.AND P1, PT, R21, R12, PT ;  /* 0x0000000c1500720c */ /* 0x008fc80003f26270 */
[----:B------:R-:W-:-:S13]  /*0f20*/  ISETP.LT.OR P1, PT, R21, R14, P1 ;  /* 0x0000000e1500720c */ /* 0x000fda0000f21670 */
[----:B------:R-:W2:Y:S01]  /*0f30*/  @!P1 LDG.E R27, desc[UR10][R8.64+0x4] ;  /* 0x0000040a081b9981 */ /* 0x000ea2000c1e1900 */
[----:B0-----:R-:W-:-:S04]  /*0f40*/  @!P1 IMAD.IADD R15, R21, 0x1, -R14 ;  /* 0x00000001150f9824 */ /* 0x001fc800078e0a0e */
[C---:B------:R-:W-:Y:S02]  /*0f50*/  @!P1 IMAD R29, R15.reuse, 0x80, R7 ;  /* 0x000000800f1d9824 */ /* 0x040fe400078e0207 */
[----:B------:R-:W-:Y:S02]  /*0f60*/  @!P1 IMAD R28, R15, 0x80, R2 ;  /* 0x000000800f1c9824 */ /* 0x000fe400078e0202 */
[----:B------:R-:W3:Y:S04]  /*0f70*/  LDG.E R15, desc[UR10][R10.64+0xc] ;  /* 0x00000c0a0a0f7981 */ /* 0x000ee8000c1e1900 */
[----:B--2---:R0:W-:Y:S04]  /*0f80*/  @!P1 STS [R29], R27 ;  /* 0x0000001b1d009388 */ /* 0x0041e80000000800 */
[----:B0-----:R-:W2:Y:S01]  /*0f90*/  LDG.E R27, desc[UR10][R10.64+0x8] ;  /* 0x0000080a0a1b7981 */ /* 0x001ea2000c1e1900 */
[----:B---3--:R-:W-:-:S03]  /*0fa0*/  ISETP.GE.AND P2, PT, R15, R12, PT ;  /* 0x0000000c0f00720c */ /* 0x008fc60003f46270 */
        /* <DEDUP_REMOVED lines=8> */
[C---:B------:R-:W-:Y:S02]  /*1030*/  @!P1 IMAD R29, R21.reuse, 0x80, R7 ;  /* 0x00000080151d9824 */ /* 0x040fe400078e0207 */
[----:B------:R-:W-:-:S02]  /*1040*/  @!P1 IMAD R21, R21, 0x80, R2 ;  /* 0x0000008015159824 */ /* 0x000fc400078e0202 */
[C---:B------:R-:W-:Y:S02]  /*1050*/  @!P2 IMAD R11, R10.reuse, 0x80, R7 ;  /* 0x000000800a0ba824 */ /* 0x040fe400078e0207 */
[----:B------:R-:W-:Y:S02]  /*1060*/  @!P2 IMAD R10, R10, 0x80, R2 ;  /* 0x000000800a0aa824 */ /* 0x000fe400078e0202 */
[----:B------:R-:W-:Y:S01]  /*1070*/  VIADD R13, R13, 0x4 ;  /* 0x000000040d0d7836 */ /* 0x000fe20000000000 */
[----:B--2---:R0:W-:Y:S04]  /*1080*/  @!P1 STS [R29], R28 ;  /* 0x0000001c1d009388 */ /* 0x0041e80000000800 */
[----:B------:R0:W-:Y:S04]  /*1090*/  @!P1 STS [R21], R27 ;  /* 0x0000001b15009388 */ /* 0x0001e80000000800 */
[----:B---3--:R0:W-:Y:S04]  /*10a0*/  @!P2 STS [R11], R8 ;  /* 0x000000080b00a388 */ /* 0x0081e80000000800 */
[----:B------:R0:W-:Y:S01]  /*10b0*/  @!P2 STS [R10], R15 ;  /* 0x0000000f0a00a388 */ /* 0x0001e20000000800 */
[----:B------:R-:W-:-:S13]  /*10c0*/  ISETP.NE.AND P1, PT, R13, R26, PT ;  /* 0x0000001a0d00720c */ /* 0x000fda0003f25270 */
[----:B0-----:R-:W-:Y:S05]  /*10d0*/  @P1 BRA `(.L_x_22) ;  /* 0xfffffffc00541947 */ /* 0x001fea000383ffff */
.L_x_13:
[----:B------:R-:W-:Y:S05]  /*10e0*/  BSYNC.RECONVERGENT B1 ;  /* 0x0000000000017941 */ /* 0x000fea0003800200 */
.L_x_12:
[----:B------:R-:W-:Y:S06]  /*10f0*/  BAR.SYNC.DEFER_BLOCKING 0x0 ;  /* 0x0000000000007b1d */ /* 0x000fec0000010000 */
[----:B------:R-:W-:Y:S04]  /*1100*/  BSSY.RECONVERGENT B0, `(.L_x_23) ;  /* 0x00000ca000007945 */ /* 0x000fe80003800200 */
[----:B------:R-:W-:Y:S05]  /*1110*/  @!P0 BRA `(.L_x_24) ;  /* 0x0000000c00208947 */ /* 0x000fea0003800000 */
[----:B------:R-:W0:Y:S04]  /*1120*/  LDS.128 R8, [R5] ;  /* 0x0000000005087984 */ /* 0x000e280000000c00 */
[----:B------:R-:W1:Y:S04]  /*1130*/  LDS R13, [R2] ;  /* 0x00000000020d7984 */ /* 0x000e680000000800 */
[----:B------:R-:W2:Y:S04]  /*1140*/  LDS R12, [R2+0x80] ;  /* 0x00008000020c7984 */ /* 0x000ea80000000800 */
[----:B------:R-:W3:Y:S04]  /*1150*/  LDS R21, [R2+0x100] ;  /* 0x0001000002157984 */ /* 0x000ee80000000800 */
[----:B------:R-:W4:Y:S04]  /*1160*/  LDS R28, [R2+0x180] ;  /* 0x00018000021c7984 */ /* 0x000f280000000800 */
[----:B------:R-:W-:Y:S04]  /*1170*/  LDS R27, [R2+0x200] ;  /* 0x00020000021b7984 */ /* 0x000fe80000000800 */
[----:B------:R-:W-:Y:S01]  /*1180*/  LDS R29, [R2+0x300] ;  /* 0x00030000021d7984 */ /* 0x000fe20000000800 */
[----:B0-----:R-:W-:-:S02]  /*1190*/  ISETP.NE.AND P2, PT, R8, -0x1, PT ;  /* 0xffffffff0800780c */ /* 0x001fc40003f45270 */
[C---:B------:R-:W-:Y:S02]  /*11a0*/  ISETP.NE.AND P3, PT, R9.reuse, -0x1, PT ;  /* 0xffffffff0900780c */ /* 0x040fe40003f65270 */
[----:B-1----:R-:W-:Y:S02]  /*11b0*/  ISETP.NE.OR P2, PT, R8, R13, !P2 ;  /* 0x0000000d0800720c */ /* 0x002fe40005745670 */
[C---:B------:R-:W-:Y:S01]  /*11c0*/  ISETP.NE.AND P4, PT, R10.reuse, -0x1, PT ;  /* 0xffffffff0a00780c */ /* 0x040fe20003f85270 */
[----:B------:R-:W-:Y:S01]  /*11d0*/  LDS R8, [R2+0x280] ;  /* 0x0002800002087984 */ /* 0x000fe20000000800 */
[----:B--2---:R-:W-:Y:S02]  /*11e0*/  ISETP.NE.OR P3, PT, R9, R12, !P3 ;  /* 0x0000000c0900720c */ /* 0x004fe40005f65670 */
[----:B------:R-:W-:Y:S01]  /*11f0*/  ISETP.NE.AND P1, PT, R11, -0x1, PT ;  /* 0xffffffff0b00780c */ /* 0x000fe20003f25270 */
[----:B------:R-:W0:Y:S01]  /*1200*/  LDS.128 R12, [R5+0x10] ;  /* 0x00001000050c7984 */ /* 0x000e220000000c00 */
[----:B---3--:R-:W-:-:S02]  /*1210*/  ISETP.NE.OR P4, PT, R10, R21, !P4 ;  /* 0x000000150a00720c */ /* 0x008fc40006785670 */
[----:B----4-:R-:W-:-:S03]  /*1220*/  ISETP.NE.OR P1, PT, R11, R28, !P1 ;  /* 0x0000001c0b00720c */ /* 0x010fc60004f25670 */
[----:B------:R-:W-:Y:S04]  /*1230*/  @!P2 LDS R9, [R17] ;  /* 0x000000001109a984 */ /* 0x000fe80000000800 */
[----:B------:R-:W1:Y:S04]  /*1240*/  @!P2 LDS R26, [R7] ;  /* 0x00000000071aa984 */ /* 0x000e680000000800 */
[----:B------:R-:W-:Y:S04]  /*1250*/  @!P3 LDS R21, [R17+0x4] ;  /* 0x000004001115b984 */ /* 0x000fe80000000800 */
[----:B------:R-:W2:Y:S04]  /*1260*/  @!P3 LDS R11, [R7+0x80] ;  /* 0x00008000070bb984 */ /* 0x000ea80000000800 */
[----:B------:R-:W-:Y:S01]  /*1270*/  @!P4 LDS R10, [R17+0x8] ;  /* 0x00000800110ac984 */ /* 0x000fe20000000800 */
[----:B0-----:R-:W-:-:S04]  /*1280*/  ISETP.NE.AND P5, PT, R13, -0x1, PT ;  /* 0xffffffff0d00780c */ /* 0x001fc80003fa5270 */
[----:B------:R-:W-:Y:S01]  /*1290*/  ISETP.NE.OR P5, PT, R13, R8, !P5 ;  /* 0x000000080d00720c */ /* 0x000fe20006fa5670 */
[----:B-1----:R-:W-:Y:S01]  /*12a0*/  @!P2 FFMA R18, R9, R26, R18 ;  /* 0x0000001a0912a223 */ /* 0x002fe20000000012 */
[C---:B------:R-:W-:Y:S01]  /*12b0*/  ISETP.NE.AND P2, PT, R12.reuse, -0x1, PT ;  /* 0xffffffff0c00780c */ /* 0x040fe20003f45270 */
[----:B------:R-:W0:Y:S03]  /*12c0*/  @!P4 LDS R9, [R7+0x100] ;  /* 0x000100000709c984 */ /* 0x000e260000000800 */
[----:B------:R-:W-:Y:S02]  /*12d0*/  ISETP.NE.OR P2, PT, R12, R27, !P2 ;  /* 0x0000001b0c00720c */ /* 0x000fe40005745670 */
[----:B------:R-:W1:Y:S01]  /*12e0*/  LDS R12, [R2+0x380] ;  /* 0x00038000020c7984 */ /* 0x000e620000000800 */
[----:B--2---:R-:W-:Y:S01]  /*12f0*/  @!P3 FFMA R18, R11, R21, R18 ;  /* 0x000000150b12b223 */ /* 0x004fe20000000012 */
[----:B------:R-:W-:-:S02]  /*1300*/  ISETP.NE.AND P3, PT, R15, -0x1, PT ;  /* 0xffffffff0f00780c */ /* 0x000fc40003f65270 */
[----:B------:R-:W-:Y:S04]  /*1310*/  @!P1 LDS R21, [R17+0xc] ;  /* 0x00000c0011159984 */ /* 0x000fe80000000800 */
[----:B------:R-:W2:Y:S04]  /*1320*/  @!P1 LDS R27, [R7+0x180] ;  /* 0x00018000071b9984 */ /* 0x000ea80000000800 */
[----:B------:R-:W-:Y:S04]  /*1330*/  @!P2 LDS R26, [R17+0x10] ;  /* 0x00001000111aa984 */ /* 0x000fe80000000800 */
[----:B------:R-:W3:Y:S01]  /*1340*/  @!P2 LDS R13, [R7+0x200] ;  /* 0x00020000070da984 */ /* 0x000ee20000000800 */
[----:B0-----:R-:W-:Y:S01]  /*1350*/  @!P4 FFMA R18, R9, R10, R18 ;  /* 0x0000000a0912c223 */ /* 0x001fe20000000012 */
[----:B------:R-:W-:-:S02]  /*1360*/  ISETP.NE.AND P4, PT, R14, -0x1, PT ;  /* 0xffffffff0e00780c */ /* 0x000fc40003f85270 */
[----:B------:R-:W0:Y:S02]  /*1370*/  LDS.128 R8, [R5+0x20] ;  /* 0x0000200005087984 */ /* 0x000e240000000c00 */
[----:B------:R-:W-:Y:S02]  /*1380*/  ISETP.NE.OR P4, PT, R14, R29, !P4 ;  /* 0x0000001d0e00720c */ /* 0x000fe40006785670 */
[----:B-1----:R-:W-:Y:S01]  /*1390*/  ISETP.NE.OR P3, PT, R15, R12, !P3 ;  /* 0x0000000c0f00720c */ /* 0x002fe20005f65670 */
[----:B------:R-:W-:Y:S04]  /*13a0*/  @!P5 LDS R14, [R17+0x14] ;  /* 0x00001400110ed984 */ /* 0x000fe80000000800 */
[----:B------:R-:W1:Y:S01]  /*13b0*/  @!P5 LDS R15, [R7+0x280] ;  /* 0x00028000070fd984 */ /* 0x000e620000000800 */
[----:B--2---:R-:W-:-:S03]  /*13c0*/  @!P1 FFMA R18, R27, R21, R18 ;  /* 0x000000151b129223 */ /* 0x004fc60000000012 */
[----:B------:R-:W2:Y:S04]  /*13d0*/  LDS R21, [R2+0x400] ;  /* 0x0004000002157984 */ /* 0x000ea80000000800 */
[----:B------:R-:W4:Y:S01]  /*13e0*/  LDS R12, [R2+0x480] ;  /* 0x00048000020c7984 */ /* 0x000f220000000800 */
[----:B---3--:R-:W-:-:S03]  /*13f0*/  @!P2 FFMA R18, R26, R13, R18 ;  /* 0x0000000d1a12a223 */ /* 0x008fc60000000012 */
[----:B------:R-:W-:Y:S04]  /*1400*/  @!P4 LDS R13, [R7+0x300] ;  /* 0x00030000070dc984 */ /* 0x000fe80000000800 */
[----:B------:R-:W-:Y:S04]  /*1410*/  @!P3 LDS R26, [R17+0x1c] ;  /* 0x00001c00111ab984 */ /* 0x000fe80000000800 */
[----:B------:R-:W-:Y:S04]  /*1420*/  LDS R27, [R2+0x500] ;  /* 0x00050000021b7984 */ /* 0x000fe80000000800 */
[----:B------:R-:W-:Y:S01]  /*1430*/  LDS R29, [R2+0x900] ;  /* 0x00090000021d7984 */ /* 0x000fe20000000800 */
[----:B0-----:R-:W-:-:S02]  /*1440*/  ISETP.NE.AND P1, PT, R8, -0x1, PT ;  /* 0xffffffff0800780c */ /* 0x001fc40003f25270 */
[----:B------:R-:W-:Y:S01]  /*1450*/  ISETP.NE.AND P2, PT, R9, -0x1, PT ;  /* 0xffffffff0900780c */ /* 0x000fe20003f45270 */
[----:B-1----:R-:W-:Y:S01]  /*1460*/  @!P5 FFMA R18, R15, R14, R18 ;  /* 0x0000000e0f12d223 */ /* 0x002fe20000000012 */
[----:B------:R-:W-:Y:S01]  /*1470*/  ISETP.NE.AND P5, PT, R11, -0x1, PT ;  /* 0xffffffff0b00780c */ /* 0x000fe20003fa5270 */
[----:B------:R-:W0:Y:S01]  /*1480*/  @!P4 LDS R14, [R17+0x18] ;  /* 0x00001800110ec984 */ /* 0x000e220000000800 */
[----:B--2---:R-:W-:-:S03]  /*1490*/  ISETP.NE.OR P1, PT, R8, R21, !P1 ;  /* 0x000000150800720c */ /* 0x004fc60004f25670 */
[----:B------:R-:W1:Y:S01]  /*14a0*/  @!P3 LDS R15, [R7+0x380] ;  /* 0x00038000070fb984 */ /* 0x000e620000000800 */
[----:B----4-:R-:W-:-:S03]  /*14b0*/  ISETP.NE.OR P2, PT, R9, R12, !P2 ;  /* 0x0000000c0900720c */ /* 0x010fc60005745670 */
[----:B------:R-:W2:Y:S06]  /*14c0*/  LDS R8, [R2+0x580] ;  /* 0x0005800002087984 */ /* 0x000eac0000000800 */
[----:B------:R-:W-:Y:S04]  /*14d0*/  @!P1 LDS R9, [R17+0x20] ;  /* 0x0000200011099984 */ /* 0x000fe80000000800 */
[----:B------:R-:W3:Y:S01]  /*14e0*/  @!P1 LDS R21, [R7+0x400] ;  /* 0x0004000007159984 */ /* 0x000ee20000000800 */
[----:B0-----:R-:W-:Y:S01]  /*14f0*/  @!P4 FFMA R18, R13, R14, R18 ;  /* 0x0000000e0d12c223 */ /* 0x001fe20000000012 */
[----:B------:R-:W-:-:S03]  /*1500*/  ISETP.NE.AND P4, PT, R10, -0x1, PT ;  /* 0xffffffff0a00780c */ /* 0x000fc60003f85270 */
[----:B-1----:R-:W-:Y:S01]  /*1510*/  @!P3 FFMA R18, R15, R26, R18 ;  /* 0x0000001a0f12b223 */ /* 0x002fe20000000012 */
[----:B------:R-:W-:Y:S01]  /*1520*/  ISETP.NE.OR P4, PT, R10, R27, !P4 ;  /* 0x0000001b0a00720c */ /* 0x000fe20006785670 */
[----:B------:R-:W0:Y:S01]  /*1530*/  LDS.128 R12, [R5+0x30] ;  /* 0x00003000050c7984 */ /* 0x000e220000000c00 */
[----:B--2---:R-:W-:-:S03]  /*1540*/  ISETP.NE.OR P5, PT, R11, R8, !P5 ;  /* 0x000000080b00720c */ /* 0x004fc60006fa5670 */
[----:B------:R-:W-:Y:S04]  /*1550*/  @!P2 LDS R10, [R17+0x24] ;  /* 0x00002400110aa984 */ /* 0x000fe80000000800 */
[----:B------:R-:W1:Y:S04]  /*1560*/  @!P2 LDS R11, [R7+0x480] ;  /* 0x00048000070ba984 */ /* 0x000e680000000800 */
[----:B------:R-:W2:Y:S01]  /*1570*/  LDS R27, [R2+0x600] ;  /* 0x00060000021b7984 */ /* 0x000ea20000000800 */
[----:B---3--:R-:W-:-:S03]  /*1580*/  @!P1 FFMA R18, R9, R21, R18 ;  /* 0x0000001509129223 */ /* 0x008fc60000000012 */
[----:B------:R-:W3:Y:S04]  /*1590*/  LDS R8, [R2+0x680] ;  /* 0x0006800002087984 */ /* 0x000ee80000000800 */
[----:B------:R-:W4:Y:S04]  /*15a0*/  LDS R9, [R2+0x700] ;  /* 0x0007000002097984 */ /* 0x000f280000000800 */
[----:B------:R-:W5:Y:S04]  /*15b0*/  LDS R26, [R2+0x780] ;  /* 0x00078000021a7984 */ /* 0x000f680000000800 */
[----:B------:R-:W-:Y:S04]  /*15c0*/  @!P4 LDS R21, [R7+0x500] ;  /* 0x000500000715c984 */ /* 0x000fe80000000800 */
[----:B------:R-:W-:Y:S01]  /*15d0*/  @!P5 LDS R28, [R17+0x2c] ;  /* 0x00002c00111cd984 */ /* 0x000fe20000000800 */
[----:B0-----:R-:W-:-:S02]  /*15e0*/  ISETP.NE.AND P1, PT, R12, -0x1, PT ;  /* 0xffffffff0c00780c */ /* 0x001fc40003f25270 */
[----:B------:R-:W-:Y:S02]  /*15f0*/  ISETP.NE.AND P3, PT, R13, -0x1, PT ;  /* 0xffffffff0d00780c */ /* 0x000fe40003f65270 */
[----:B------:R-:W-:Y:S01]  /*1600*/  ISETP.NE.AND P6, PT, R15, -0x1, PT ;  /* 0xffffffff0f00780c */ /* 0x000fe20003fc5270 */
[----:B-1----:R-:W-:Y:S01]  /*1610*/  @!P2 FFMA R18, R11, R10, R18 ;  /* 0x0000000a0b12a223 */ /* 0x002fe20000000012 */
[----:B--2---:R-:W-:Y:S02]  /*1620*/  ISETP.NE.OR P2, PT, R12, R27, !P1 ;  /* 0x0000001b0c00720c */ /* 0x004fe40004f45670 */
[----:B------:R-:W0:Y:S01]  /*1630*/  @!P4 LDS R12, [R17+0x28] ;  /* 0x00002800110cc984 */ /* 0x000e220000000800 */
[C---:B------:R-:W-:Y:S02]  /*1640*/  ISETP.NE.AND P1, PT, R14.reuse, -0x1, PT ;  /* 0xffffffff0e00780c */ /* 0x040fe40003f25270 */
[----:B---3--:R-:W-:Y:S01]  /*1650*/  ISETP.NE.OR P3, PT, R13, R8, !P3 ;  /* 0x000000080d00720c */ /* 0x008fe20005f65670 */
[----:B------:R-:W-:Y:S01]  /*1660*/  LDS R27, [R2+0x800] ;  /* 0x00080000021b7984 */ /* 0x000fe20000000800 */
[----:B----4-:R-:W-:-:S03]  /*1670*/  ISETP.NE.OR P1, PT, R14, R9, !P1 ;  /* 0x000000090e00720c */ /* 0x010fc60004f25670 */
[----:B------:R-:W1:Y:S01]  /*1680*/  @!P5 LDS R13, [R7+0x580] ;  /* 0x00058000070dd984 */ /* 0x000e620000000800 */
[----:B-----5:R-:W-:-:S03]  /*1690*/  ISETP.NE.OR P6, PT, R15, R26, !P6 ;  /* 0x0000001a0f00720c */ /* 0x020fc600077c5670 */
[----:B------:R-:W2:Y:S04]  /*16a0*/  LDS.128 R8, [R5+0x40] ;  /* 0x0000400005087984 */ /* 0x000ea80000000c00 */
[----:B------:R-:W-:Y:S04]  /*16b0*/  @!P2 LDS R15, [R17+0x30] ;  /* 0x00003000110fa984 */ /* 0x000fe80000000800 */
[----:B------:R-:W3:Y:S04]  /*16c0*/  @!P2 LDS R14, [R7+0x600] ;  /* 0x00060000070ea984 */ /* 0x000ee80000000800 */
[----:B------:R-:W4:Y:S01]  /*16d0*/  LDS R26, [R2+0x880] ;  /* 0x00088000021a7984 */ /* 0x000f220000000800 */
[----:B0-----:R-:W-:-:S03]  /*16e0*/  @!P4 FFMA R18, R21, R12, R18 ;  /* 0x0000000c1512c223 */ /* 0x001fc60000000012 */
[----:B------:R-:W-:Y:S04]  /*16f0*/  @!P3 LDS R12, [R17+0x34] ;  /* 0x00003400110cb984 */ /* 0x000fe80000000800 */
[----:B------:R-:W-:Y:S01]  /*1700*/  @!P1 LDS R21, [R17+0x38] ;  /* 0x0000380011159984 */ /* 0x000fe20000000800 */
[----:B-1----:R-:W-:-:S03]  /*1710*/  @!P5 FFMA R18, R13, R28, R18 ;  /* 0x0000001c0d12d223 */ /* 0x002fc60000000012 */
[----:B------:R-:W0:Y:S01]  /*1720*/  @!P3 LDS R13, [R7+0x680] ;  /* 0x00068000070db984 */ /* 0x000e220000000800 */
[C---:B--2---:R-:W-:Y:S02]  /*1730*/  ISETP.NE.AND P4, PT, R8.reuse, -0x1, PT ;  /* 0xffffffff0800780c */ /* 0x044fe40003f85270 */
[----:B------:R-:W-:Y:S02]  /*1740*/  ISETP.NE.AND P5, PT, R9, -0x1, PT ;  /* 0xffffffff0900780c */ /* 0x000fe40003fa5270 */
[----:B------:R-:W-:Y:S02]  /*1750*/  ISETP.NE.OR P4, PT, R8, R27, !P4 ;  /* 0x0000001b0800720c */ /* 0x000fe40006785670 */
[----:B------:R-:W1:Y:S01]  /*1760*/  LDS R8, [R2+0x980] ;  /* 0x0009800002087984 */ /* 0x000e620000000800 */
[----:B---3--:R-:W-:Y:S01]  /*1770*/  @!P2 FFMA R18, R15, R14, R18 ;  /* 0x0000000e0f12a223 */ /* 0x008fe20000000012 */
[----:B------:R-:W-:Y:S02]  /*1780*/  ISETP.NE.AND P2, PT, R11, -0x1, PT ;  /* 0xffffffff0b00780c */ /* 0x000fe40003f45270 */
[----:B------:R-:W2:Y:S01]  /*1790*/  @!P1 LDS R27, [R7+0x700] ;  /* 0x00070000071b9984 */ /* 0x000ea20000000800 */
[----:B----4-:R-:W-:-:S03]  /*17a0*/  ISETP.NE.OR P5, PT, R9, R26, !P5 ;  /* 0x0000001a0900720c */ /* 0x010fc60006fa5670 */
[----:B------:R-:W-:Y:S04]  /*17b0*/  @!P6 LDS R26, [R17+0x3c] ;  /* 0x00003c00111ae984 */ /* 0x000fe80000000800 */
[----:B------:R-:W3:Y:S01]  /*17c0*/  @!P6 LDS R9, [R7+0x780] ;  /* 0x000780000709e984 */ /* 0x000ee20000000800 */
[----:B0-----:R-:W-:Y:S01]  /*17d0*/  @!P3 FFMA R18, R13, R12, R18 ;  /* 0x0000000c0d12b223 */ /* 0x001fe20000000012 */
[C---:B------:R-:W-:Y:S02]  /*17e0*/  ISETP.NE.AND P3, PT, R10.reuse, -0x1, PT ;  /* 0xffffffff0a00780c */ /* 0x040fe40003f65270 */
[----:B------:R-:W0:Y:S02]  /*17f0*/  LDS.128 R12, [R5+0x50] ;  /* 0x00005000050c7984 */ /* 0x000e240000000c00 */
[----:B------:R-:W-:-:S02]  /*1800*/  ISETP.NE.OR P3, PT, R10, R29, !P3 ;  /* 0x0000001d0a00720c */ /* 0x000fc40005f65670 */
[----:B------:R-:W4:Y:S01]  /*1810*/  LDS R29, [R2+0xa00] ;  /* 0x000a0000021d7984 */ /* 0x000f220000000800 */
[----:B-1----:R-:W-:-:S03]  /*1820*/  ISETP.NE.OR P2, PT, R11, R8, !P2 ;  /* 0x000000080b00720c */ /* 0x002fc60005745670 */
[----:B------:R-:W-:Y:S01]  /*1830*/  @!P4 LDS R11, [R17+0x40] ;  /* 0x00004000110bc984 */ /* 0x000fe20000000800 */
[----:B--2---:R-:W-:-:S03]  /*1840*/  @!P1 FFMA R18, R27, R21, R18 ;  /* 0x000000151b129223 */ /* 0x004fc60000000012 */
[----:B------:R-:W1:Y:S04]  /*1850*/  @!P4 LDS R10, [R7+0x800] ;  /* 0x00080000070ac984 */ /* 0x000e680000000800 */
[----:B------:R-:W-:Y:S01]  /*1860*/  @!P5 LDS R8, [R17+0x44] ;  /* 0x000044001108d984 */ /* 0x000fe20000000800 */
[----:B---3--:R-:W-:-:S03]  /*1870*/  @!P6 FFMA R18, R9, R26, R18 ;  /* 0x0000001a0912e223 */ /* 0x008fc60000000012 */
[----:B------:R-:W2:Y:S04]  /*1880*/  @!P5 LDS R9, [R7+0x880] ;  /* 0x000880000709d984 */ /* 0x000ea80000000800 */
[----:B------:R-:W3:Y:S04]  /*1890*/  LDS R26, [R2+0xa80] ;  /* 0x000a8000021a7984 */ /* 0x000ee80000000800 */
[----:B------:R-:W-:Y:S04]  /*18a0*/  @!P3 LDS R21, [R17+0x48] ;  /* 0x000048001115b984 */ /* 0x000fe80000000800 */
[----:B------:R-:W5:Y:S01]  /*18b0*/  @!P3 LDS R27, [R7+0x900] ;  /* 0x00090000071bb984 */ /* 0x000f620000000800 */
[----:B0-----:R-:W-:-:S02]  /*18c0*/  ISETP.NE.AND P1, PT, R12, -0x1, PT ;  /* 0xffffffff0c00780c */ /* 0x001fc40003f25270 */
[----:B------:R-:W-:Y:S02]  /*18d0*/  ISETP.NE.AND P6, PT, R13, -0x1, PT ;  /* 0xffffffff0d00780c */ /* 0x000fe40003fc5270 */
[----:B----4-:R-:W-:Y:S02]  /*18e0*/  ISETP.NE.OR P1, PT, R12, R29, !P1 ;  /* 0x0000001d0c00720c */ /* 0x010fe40004f25670 */
[----:B------:R-:W0:Y:S04]  /*18f0*/  LDS R29, [R2+0xb00] ;  /* 0x000b0000021d7984 */ /* 0x000e280000000800 */
[----:B------:R-:W4:Y:S01]  /*1900*/  LDS R12, [R2+0xb80] ;  /* 0x000b8000020c7984 */ /* 0x000f220000000800 */
[----:B-1----:R-:W-:Y:S01]  /*1910*/  @!P4 FFMA R18, R11, R10, R18 ;  /* 0x0000000a0b12c223 */ /* 0x002fe20000000012 */
[----:B------:R-:W-:-:S03]  /*1920*/  ISETP.NE.AND P4, PT, R14, -0x1, PT ;  /* 0xffffffff0e00780c */ /* 0x000fc60003f85270 */
[----:B--2---:R-:W-:Y:S01]  /*1930*/  @!P5 FFMA R18, R9, R8, R18 ;  /* 0x000000080912d223 */ /* 0x004fe20000000012 */
[----:B------:R-:W-:Y:S01]  /*1940*/  ISETP.NE.AND P5, PT, R15, -0x1, PT ;  /* 0xffffffff0f00780c */ /* 0x000fe20003fa5270 */
[----:B------:R-:W1:Y:S01]  /*1950*/  LDS.128 R8, [R5+0x60] ;  /* 0x0000600005087984 */ /* 0x000e620000000c00 */
[----:B---3--:R-:W-:-:S03]  /*1960*/  ISETP.NE.OR P6, PT, R13, R26, !P6 ;  /* 0x0000001a0d00720c */ /* 0x008fc600077c5670 */
[----:B------:R-:W-:Y:S04]  /*1970*/  @!P2 LDS R26, [R17+0x4c] ;  /* 0x00004c00111aa984 */ /* 0x000fe80000000800 */
[----:B------:R-:W-:Y:S01]  /*1980*/  @!P1 LDS R13, [R17+0x50] ;  /* 0x00005000110d9984 */ /* 0x000fe20000000800 */
[----:B-----5:R-:W-:-:S03]  /*1990*/  @!P3 FFMA R18, R27, R21, R18 ;  /* 0x000000151b12b223 */ /* 0x020fc60000000012 */
[----:B------:R-:W2:Y:S04]  /*19a0*/  LDS R27, [R2+0xd00] ;  /* 0x000d0000021b7984 */ /* 0x000ea80000000800 */
[----:B------:R-:W-:Y:S01]  /*19b0*/  @!P6 LDS R21, [R7+0xa80] ;  /* 0x000a80000715e984 */ /* 0x000fe20000000800 */
[----:B0-----:R-:W-:-:S03]  /*19c0*/  ISETP.NE.OR P4, PT, R14, R29, !P4 ;  /* 0x0000001d0e00720c */ /* 0x001fc60006785670 */
[----:B------:R-:W0:Y:S01]  /*19d0*/  @!P2 LDS R29, [R7+0x980] ;  /* 0x00098000071da984 */ /* 0x000e220000000800 */
[----:B----4-:R-:W-:-:S03]  /*19e0*/  ISETP.NE.OR P5, PT, R15, R12, !P5 ;  /* 0x0000000c0f00720c */ /* 0x010fc60006fa5670 */
[----:B------:R-:W3:Y:S04]  /*19f0*/  LDS R15, [R2+0xc00] ;  /* 0x000c0000020f7984 */ /* 0x000ee80000000800 */
[----:B------:R-:W4:Y:S04]  /*1a00*/  @!P1 LDS R14, [R7+0xa00] ;  /* 0x000a0000070e9984 */ /* 0x000f280000000800 */
[----:B------:R-:W5:Y:S01]  /*1a10*/  @!P6 LDS R12, [R17+0x54] ;  /* 0x00005400110ce984 */ /* 0x000f620000000800 */
[----:B-1----:R-:W-:-:S04]  /*1a20*/  ISETP.NE.AND P3, PT, R10, -0x1, PT ;  /* 0xffffffff0a00780c */ /* 0x002fc80003f65270 */
[----:B--2---:R-:W-:Y:S02]  /*1a30*/  ISETP.NE.OR P3, PT, R10, R27, !P3 ;  /* 0x0000001b0a00720c */ /* 0x004fe40005f65670 */
[----:B------:R-:W-:Y:S01]  /*1a40*/  LDS R27, [R2+0xe00] ;  /* 0x000e0000021b7984 */ /* 0x000fe20000000800 */
[----:B0-----:R-:W-:Y:S01]  /*1a50*/  @!P2 FFMA R18, R29, R26, R18 ;  /* 0x0000001a1d12a223 */ /* 0x001fe20000000012 */
[C---:B------:R-:W-:Y:S02]  /*1a60*/  ISETP.NE.AND P2, PT, R8.reuse, -0x1, PT ;  /* 0xffffffff0800780c */ /* 0x040fe40003f45270 */
[----:B------:R-:W0:Y:S02]  /*1a70*/  LDS R26, [R2+0xd80] ;  /* 0x000d8000021a7984 */ /* 0x000e240000000800 */
[----:B---3--:R-:W-:Y:S02]  /*1a80*/  ISETP.NE.OR P2, PT, R8, R15, !P2 ;  /* 0x0000000f0800720c */ /* 0x008fe40005745670 */
[----:B------:R-:W1:Y:S01]  /*1a90*/  LDS R8, [R2+0xc80] ;  /* 0x000c800002087984 */ /* 0x000e620000000800 */
[----:B----4-:R-:W-:Y:S01]  /*1aa0*/  @!P1 FFMA R18, R13, R14, R18 ;  /* 0x0000000e0d129223 */ /* 0x010fe20000000012 */
[----:B------:R-:W-:-:S02]  /*1ab0*/  ISETP.NE.AND P1, PT, R9, -0x1, PT ;  /* 0xffffffff0900780c */ /* 0x000fc40003f25270 */
[----:B------:R-:W-:Y:S01]  /*1ac0*/  @!P4 LDS R13, [R17+0x58] ;  /* 0x00005800110dc984 */ /* 0x000fe20000000800 */
[----:B-----5:R-:W-:Y:S01]  /*1ad0*/  @!P6 FFMA R18, R21, R12, R18 ;  /* 0x0000000c1512e223 */ /* 0x020fe20000000012 */
[C---:B------:R-:W-:Y:S02]  /*1ae0*/  ISETP.NE.AND P6, PT, R11.reuse, -0x1, PT ;  /* 0xffffffff0b00780c */ /* 0x040fe40003fc5270 */
[----:B------:R-:W2:Y:S04]  /*1af0*/  @!P4 LDS R15, [R7+0xb00] ;  /* 0x000b0000070fc984 */ /* 0x000ea80000000800 */
[----:B------:R-:W-:Y:S04]  /*1b00*/  @!P5 LDS R12, [R17+0x5c] ;  /* 0x00005c00110cd984 */ /* 0x000fe80000000800 */
[----:B------:R-:W3:Y:S04]  /*1b10*/  @!P5 LDS R21, [R7+0xb80] ;  /* 0x000b80000715d984 */ /* 0x000ee80000000800 */
[----:B------:R-:W-:Y:S01]  /*1b20*/  @!P2 LDS R14, [R7+0xc00] ;  /* 0x000c0000070ea984 */ /* 0x000fe20000000800 */
[----:B0-----:R-:W-:-:S02]  /*1b30*/  ISETP.NE.OR P6, PT, R11, R26, !P6 ;  /* 0x0000001a0b00720c */ /* 0x001fc400077c5670 */
[----:B-1----:R-:W-:Y:S02]  /*1b40*/  ISETP.NE.OR P1, PT, R9, R8, !P1 ;  /* 0x000000080900720c */ /* 0x002fe40004f25670 */
[----:B------:R-:W0:Y:S01]  /*1b50*/  LDS.128 R8, [R5+0x70] ;  /* 0x0000700005087984 */ /* 0x000e220000000c00 */
[----:B--2---:R-:W-:-:S03]  /*1b60*/  @!P4 FFMA R18, R15, R13, R18 ;  /* 0x0000000d0f12c223 */ /* 0x004fc60000000012 */
[----:B------:R-:W1:Y:S07]  /*1b70*/  @!P2 LDS R13, [R17+0x60] ;  /* 0x00006000110da984 */ /* 0x000e6e0000000800 */
[----:B------:R-:W-:Y:S01]  /*1b80*/  @!P1 LDS R26, [R17+0x64] ;  /* 0x00006400111a9984 */ /* 0x000fe20000000800 */
[----:B---3--:R-:W-:-:S03]  /*1b90*/  @!P5 FFMA R18, R21, R12, R18 ;  /* 0x0000000c1512d223 */ /* 0x008fc60000000012 */
[----:B------:R-:W2:Y:S04]  /*1ba0*/  LDS R12, [R2+0xe80] ;  /* 0x000e8000020c7984 */ /* 0x000ea80000000800 */
[----:B------:R-:W3:Y:S04]  /*1bb0*/  @!P1 LDS R21, [R7+0xc80] ;  /* 0x000c800007159984 */ /* 0x000ee80000000800 */
[----:B------:R-:W-:Y:S01]  /*1bc0*/  @!P3 LDS R15, [R7+0xd00] ;  /* 0x000d0000070fb984 */ /* 0x000fe20000000800 */
[----:B0-----:R-:W-:Y:S02]  /*1bd0*/  ISETP.NE.AND P4, PT, R8, -0x1, PT ;  /* 0xffffffff0800780c */ /* 0x001fe40003f85270 */
[----:B------:R-:W-:-:S02]  /*1be0*/  ISETP.NE.AND P5, PT, R10, -0x1, PT ;  /* 0xffffffff0a00780c */ /* 0x000fc40003fa5270 */
[----:B------:R-:W-:Y:S02]  /*1bf0*/  ISETP.NE.OR P4, PT, R8, R27, !P4 ;  /* 0x0000001b0800720c */ /* 0x000fe40006785670 */
[----:B------:R-:W0:Y:S01]  /*1c00*/  LDS R27, [R2+0xf00] ;  /* 0x000f0000021b7984 */ /* 0x000e220000000800 */
[----:B-1----:R-:W-:Y:S01]  /*1c10*/  @!P2 FFMA R18, R13, R14, R18 ;  /* 0x0000000e0d12a223 */ /* 0x002fe20000000012 */
[C---:B------:R-:W-:Y:S02]  /*1c20*/  ISETP.NE.AND P2, PT, R9.reuse, -0x1, PT ;  /* 0xffffffff0900780c */ /* 0x040fe40003f45270 */
[----:B------:R-:W1:Y:S04]  /*1c30*/  LDS R8, [R2+0xf80] ;  /* 0x000f800002087984 */ /* 0x000e680000000800 */
[----:B------:R-:W4:Y:S01]  /*1c40*/  @!P3 LDS R13, [R17+0x68] ;  /* 0x00006800110db984 */ /* 0x000f220000000800 */
[----:B--2---:R-:W-:-:S03]  /*1c50*/  ISETP.NE.OR P2, PT, R9, R12, !P2 ;  /* 0x0000000c0900720c */ /* 0x004fc60005745670 */
[----:B------:R-:W-:Y:S01]  /*1c60*/  @!P6 LDS R9, [R17+0x6c] ;  /* 0x00006c001109e984 */ /* 0x000fe20000000800 */
[----:B---3--:R-:W-:-:S03]  /*1c70*/  @!P1 FFMA R18, R21, R26, R18 ;  /* 0x0000001a15129223 */ /* 0x008fc60000000012 */
[----:B------:R-:W2:Y:S01]  /*1c80*/  @!P6 LDS R21, [R7+0xd80] ;  /* 0x000d80000715e984 */ /* 0x000ea20000000800 */
[----:B0-----:R-:W-:Y:S02]  /*1c90*/  ISETP.NE.OR P1, PT, R10, R27, !P5 ;  /* 0x0000001b0a00720c */ /* 0x001fe40006f25670 */
[----:B------:R-:W-:-:S03]  /*1ca0*/  ISETP.NE.AND P5, PT, R11, -0x1, PT ;  /* 0xffffffff0b00780c */ /* 0x000fc60003fa5270 */
[----:B------:R-:W-:Y:S01]  /*1cb0*/  @!P2 LDS R10, [R17+0x74] ;  /* 0x00007400110aa984 */ /* 0x000fe20000000800 */
[----:B-1----:R-:W-:-:S03]  /*1cc0*/  ISETP.NE.OR P5, PT, R11, R8, !P5 ;  /* 0x000000080b00720c */ /* 0x002fc60006fa5670 */
[----:B------:R-:W-:Y:S01]  /*1cd0*/  @!P4 LDS R11, [R17+0x70] ;  /* 0x00007000110bc984 */ /* 0x000fe20000000800 */
[----:B----4-:R-:W-:-:S03]  /*1ce0*/  @!P3 FFMA R18, R15, R13, R18 ;  /* 0x0000000d0f12b223 */ /* 0x010fc60000000012 */
[----:B------:R-:W0:Y:S04]  /*1cf0*/  @!P4 LDS R8, [R7+0xe00] ;  /* 0x000e00000708c984 */ /* 0x000e280000000800 */
[----:B------:R-:W1:Y:S01]  /*1d00*/  @!P2 LDS R13, [R7+0xe80] ;  /* 0x000e8000070da984 */ /* 0x000e620000000800 */
[----:B--2---:R-:W-:-:S03]  /*1d10*/  @!P6 FFMA R18, R21, R9, R18 ;  /* 0x000000091512e223 */ /* 0x004fc60000000012 */
[----:B------:R-:W-:Y:S04]  /*1d20*/  @!P1 LDS R12, [R17+0x78] ;  /* 0x00007800110c9984 */ /* 0x000fe80000000800 */
[----:B------:R-:W2:Y:S04]  /*1d30*/  @!P1 LDS R15, [R7+0xf00] ;  /* 0x000f0000070f9984 */ /* 0x000ea80000000800 */
[----:B------:R-:W-:Y:S04]  /*1d40*/  @!P5 LDS R14, [R17+0x7c] ;  /* 0x00007c00110ed984 */ /* 0x000fe80000000800 */
[----:B------:R-:W3:Y:S01]  /*1d50*/  @!P5 LDS R27, [R7+0xf80] ;  /* 0x000f8000071bd984 */ /* 0x000ee20000000800 */
[----:B0-----:R-:W-:-:S04]  /*1d60*/  @!P4 FFMA R18, R11, R8, R18 ;  /* 0x000000080b12c223 */ /* 0x001fc80000000012 */
[----:B-1----:R-:W-:-:S04]  /*1d70*/  @!P2 FFMA R18, R13, R10, R18 ;  /* 0x0000000a0d12a223 */ /* 0x002fc80000000012 */
[----:B--2---:R-:W-:-:S04]  /*1d80*/  @!P1 FFMA R18, R15, R12, R18 ;  /* 0x0000000c0f129223 */ /* 0x004fc80000000012 */
[----:B---3--:R-:W-:-:S07]  /*1d90*/  @!P5 FFMA R18, R27, R14, R18 ;  /* 0x0000000e1b12d223 */ /* 0x008fce0000000012 */
.L_x_24:
[----:B------:R-:W-:Y:S05]  /*1da0*/  BSYNC.RECONVERGENT B0 ;  /* 0x0000000000007941 */ /* 0x000fea0003800200 */
.L_x_23:
[----:B------:R-:W0:Y:S01]  /*1db0*/  LDCU UR4, c[0x0][0x3bc] ;  /* 0x00007780ff0477ac */ /* 0x000e220008000800 */
[----:B------:R-:W-:Y:S01]  /*1dc0*/  VIADD R0, R0, 0x1 ;  /* 0x0000000100007836 */ /* 0x000fe20000000000 */
[----:B0-----:R-:W-:-:S04]  /*1dd0*/  UIADD3 UR4, UPT, UPT, UR4, 0x1f, URZ ;  /* 0x0000001f04047890 */ /* 0x001fc8000fffe0ff */
[----:B------:R-:W-:Y:S01]  /*1de0*/  USHF.R.U32.HI UR4, URZ, 0x5, UR4 ;  /* 0x00000005ff047899 */ /* 0x000fe20008011604 */
[----:B------:R-:W-:Y:S05]  /*1df0*/  BAR.SYNC.DEFER_BLOCKING 0x0 ;  /* 0x0000000000007b1d */ /* 0x000fea0000010000 */
[----:B------:R-:W-:-:S13]  /*1e00*/  ISETP.NE.AND P1, PT, R0, UR4, PT ;  /* 0x0000000400007c0c */ /* 0x000fda000bf25270 */
[----:B------:R-:W-:Y:S05]  /*1e10*/  @P1 BRA `(.L_x_25) ;  /* 0xffffffe400141947 */ /* 0x000fea000383ffff */
.L_x_0:
[----:B------:R-:W0:Y:S01]  /*1e20*/  LDCU UR4, c[0x0][0x3c0] ;  /* 0x00007800ff0477ac */ /* 0x000e220008000800 */
[----:B------:R-:W1:Y:S01]  /*1e30*/  LDCU UR5, c[0x0][0x3b8] ;  /* 0x00007700ff0577ac */ /* 0x000e620008000800 */
[----:B0-----:R-:W-:-:S04]  /*1e40*/  ISETP.GE.AND P0, PT, R19, UR4, PT ;  /* 0x0000000413007c0c */ /* 0x001fc8000bf06270 */
[----:B-1----:R-:W-:-:S13]  /*1e50*/  ISETP.GE.OR P0, PT, R20, UR5, P0 ;  /* 0x0000000514007c0c */ /* 0x002fda0008706670 */
[----:B------:R-:W-:Y:S05]  /*1e60*/  @P0 EXIT ;  /* 0x000000000000094d */ /* 0x000fea0003800000 */
[----:B------:R-:W0:Y:S01]  /*1e70*/  LDC.64 R2, c[0x0][0x3b0] ;  /* 0x0000ec00ff027b82 */ /* 0x000e220000000a00 */
[----:B------:R-:W-:-:S04]  /*1e80*/  IMAD R19, R20, UR4, R19 ;  /* 0x0000000414137c24 */ /* 0x000fc8000f8e0213 */
[----:B0-----:R-:W-:-:S05]  /*1e90*/  IMAD.WIDE R2, R19, 0x4, R2 ;  /* 0x0000000413027825 */ /* 0x001fca00078e0202 */
[----:B------:R-:W-:Y:S01]  /*1ea0*/  STG.E desc[UR10][R2.64], R18 ;  /* 0x0000001202007986 */ /* 0x000fe2000c10190a */
[----:B------:R-:W-:Y:S05]  /*1eb0*/  EXIT ;  /* 0x000000000000794d */ /* 0x000fea0003800000 */
.L_x_26:
[----:B------:R-:W-:-:S00]  /*1ec0*/  BRA `(.L_x_26) ;  /* 0xfffffffc00fc7947 */ /* 0x000fc0000383ffff */
[----:B------:R-:W-:-:S00]  /*1ed0*/  NOP ;  /* 0x0000000000007918 */ /* 0x000fc00000000000 */
        /* <DEDUP_REMOVED lines=10> */
.L_x_27:


//--------------------- .nv.shared.matmul         --------------------------
	.section	.nv.shared.matmul,"aw",@nobits
	.sectionflags	@""
	.align	4
.nv.shared.matmul:
	.zero		17408


//--------------------- .nv.shared.reserved.0     --------------------------
	.section	.nv.shared.reserved.0,"aw",@nobits
	.weak		__nv_reservedSMEM_offset_0_alias
	.size		__nv_reservedSMEM_offset_0_alias, 0, 64
	.other		__nv_reservedSMEM_offset_0_alias,@"STO_CUDA_RESERVED_SHARED STV_DEFAULT"
__nv_reservedSMEM_offset_0_alias:
	.zero		0
	.zero		64


//--------------------- .nv.constant0.matmul      --------------------------
	.section	.nv.constant0.matmul,"a",@progbits
	.sectionflags	@""
	.align	4
.nv.constant0.matmul:
	.zero		964


//--------------------- SYMBOLS --------------------------

	.type		.nv.reservedSmem.offset0,@object
	.size		.nv.reservedSmem.offset0,0x4
	.type		.nv.reservedSmem.cap,@object
	.size		.nv.reservedSmem.cap,0x4
